	.target	sm_90a

	.elftype	@"ET_EXEC"


//--------------------- .note.nv.tkinfo           --------------------------
	.section	.note.nv.tkinfo,"",@"SHT_NOTE"
	.sectionflags	@"SHF_NOTE_NV_TKINFO"
	.tkinfo
        /*0018*/ 	.word	0x00000002
        /*0030*/ 	.string	""
        /*0030*/ 	.string	"ptxas"
        /*0030*/ 	.string	"Cuda compilation tools, release 13.0, V13.0.88"
        /*0030*/ 	.string	"Build cuda_13.0.r13.0/compiler.36424714_0"
        /*0030*/ 	.string	"-arch sm_90a -m 64 "



//--------------------- .note.nv.cuinfo           --------------------------
	.section	.note.nv.cuinfo,"",@"SHT_NOTE"
	.sectionflags	@"SHF_NOTE_NV_CUINFO"
        /*0018*/ 	.short	0x0002
        /*001a*/ 	.short	0x005a
        /*001c*/ 	.short	0x0082
	.zero		2


//--------------------- .nv.info                  --------------------------
	.section	.nv.info,"",@"SHT_CUDA_INFO"
	.align	4


	//----- nvinfo : EIATTR_REGCOUNT
	.align		4
        /*0000*/ 	.byte	0x04, 0x2f
        /*0002*/ 	.short	(.L_12 - .L_11)
	.align		4
.L_11:
        /*0004*/ 	.word	index@(_ZN7cutlass13device_kernelINS_4conv6kernel13ConvUniversalINS1_16ConvProblemShapeILNS1_8OperatorE0ELi2EEENS1_10collective14CollectiveConvINS1_46MainloopSm90TmaGmmaWarpSpecializedImplicitGemmILS5_0ELi9ELi2EN4cute5tupleIJNSA_1CILi2EEENSC_ILi1EEESE_EEENS1_36KernelImplicitTmaWarpSpecializedSm90ELi1EEENSB_IJNSC_ILi128EEENSC_ILi64EEENSB_IJNSC_ILi32EEEEEEEEENS_10tfloat32_tESN_NSA_8TiledMMAINSA_8MMA_AtomIJNSA_4SM904GMMA29MMA_64x64x8_F32TF32TF32_SS_TNILNSR_7ScaleInE1ELST_1EEEEEENSA_6LayoutINSB_IJSE_SE_SE_EEENSB_IJNSC_ILi0EEESY_SY_EEEEENSB_IJNSA_10UnderscoreES11_S11_EEEEENS7_6detail26Sm90ImplicitGemmTileTraitsINSA_20SM90_TMA_LOAD_IM2COLENSA_14ComposedLayoutINSA_7SwizzleILi3ELi4ELi3EEENSA_18smem_ptr_flag_bitsILi32EEENSW_INSB_IJNSB_IJNSC_ILi8EEENSC_ILi16EEEEEENSB_IJSK_SE_EEENSB_IJSE_NSC_ILi9EEEEEEEEENSB_IJNSB_IJSK_NSC_ILi256EEEEEENSB_IJSE_SY_EEENSB_IJSY_NSC_ILi4096EEEEEEEEEEEEEvEENS15_INSA_23SM90_TMA_LOAD_MULTICASTENS17_IS19_S1B_NSW_INSB_IJNSB_IJS1C_S1C_EEES1F_S1H_EEENSB_IJS1K_S1L_NSB_IJSY_NSC_ILi2048EEEEEEEEEEEEEvEEEENS_8epilogue10collective6detail29Sm90TmaWarpSpecializedAdapterINS23_15DefaultEpilogueISN_NSB_IJNSB_IJlllEEESE_SY_EEES28_NS22_6thread17LinearCombinationISN_Li1EffLNS29_9ScaleType4KindE0ELNS_15FloatRoundStyleE2ESN_EENS_4gemm15EpilogueDefaultEEEEEvvEEEEvNT_6ParamsE)
        /*0008*/ 	.word	0x0000005c


	//----- nvinfo : EIATTR_FRAME_SIZE
	.align		4
.L_12:
        /*000c*/ 	.byte	0x04, 0x11
        /*000e*/ 	.short	(.L_14 - .L_13)
	.align		4
.L_13:
        /*0010*/ 	.word	index@(_ZN7cutlass13device_kernelINS_4conv6kernel13ConvUniversalINS1_16ConvProblemShapeILNS1_8OperatorE0ELi2EEENS1_10collective14CollectiveConvINS1_46MainloopSm90TmaGmmaWarpSpecializedImplicitGemmILS5_0ELi9ELi2EN4cute5tupleIJNSA_1CILi2EEENSC_ILi1EEESE_EEENS1_36KernelImplicitTmaWarpSpecializedSm90ELi1EEENSB_IJNSC_ILi128EEENSC_ILi64EEENSB_IJNSC_ILi32EEEEEEEEENS_10tfloat32_tESN_NSA_8TiledMMAINSA_8MMA_AtomIJNSA_4SM904GMMA29MMA_64x64x8_F32TF32TF32_SS_TNILNSR_7ScaleInE1ELST_1EEEEEENSA_6LayoutINSB_IJSE_SE_SE_EEENSB_IJNSC_ILi0EEESY_SY_EEEEENSB_IJNSA_10UnderscoreES11_S11_EEEEENS7_6detail26Sm90ImplicitGemmTileTraitsINSA_20SM90_TMA_LOAD_IM2COLENSA_14ComposedLayoutINSA_7SwizzleILi3ELi4ELi3EEENSA_18smem_ptr_flag_bitsILi32EEENSW_INSB_IJNSB_IJNSC_ILi8EEENSC_ILi16EEEEEENSB_IJSK_SE_EEENSB_IJSE_NSC_ILi9EEEEEEEEENSB_IJNSB_IJSK_NSC_ILi256EEEEEENSB_IJSE_SY_EEENSB_IJSY_NSC_ILi4096EEEEEEEEEEEEEvEENS15_INSA_23SM90_TMA_LOAD_MULTICASTENS17_IS19_S1B_NSW_INSB_IJNSB_IJS1C_S1C_EEES1F_S1H_EEENSB_IJS1K_S1L_NSB_IJSY_NSC_ILi2048EEEEEEEEEEEEEvEEEENS_8epilogue10collective6detail29Sm90TmaWarpSpecializedAdapterINS23_15DefaultEpilogueISN_NSB_IJNSB_IJlllEEESE_SY_EEES28_NS22_6thread17LinearCombinationISN_Li1EffLNS29_9ScaleType4KindE0ELNS_15FloatRoundStyleE2ESN_EENS_4gemm15EpilogueDefaultEEEEEvvEEEEvNT_6ParamsE)
        /*0014*/ 	.word	0x00000000


	//----- nvinfo : EIATTR_MIN_STACK_SIZE
	.align		4
.L_14:
        /*0018*/ 	.byte	0x04, 0x12
        /*001a*/ 	.short	(.L_16 - .L_15)
	.align		4
.L_15:
        /*001c*/ 	.word	index@(_ZN7cutlass13device_kernelINS_4conv6kernel13ConvUniversalINS1_16ConvProblemShapeILNS1_8OperatorE0ELi2EEENS1_10collective14CollectiveConvINS1_46MainloopSm90TmaGmmaWarpSpecializedImplicitGemmILS5_0ELi9ELi2EN4cute5tupleIJNSA_1CILi2EEENSC_ILi1EEESE_EEENS1_36KernelImplicitTmaWarpSpecializedSm90ELi1EEENSB_IJNSC_ILi128EEENSC_ILi64EEENSB_IJNSC_ILi32EEEEEEEEENS_10tfloat32_tESN_NSA_8TiledMMAINSA_8MMA_AtomIJNSA_4SM904GMMA29MMA_64x64x8_F32TF32TF32_SS_TNILNSR_7ScaleInE1ELST_1EEEEEENSA_6LayoutINSB_IJSE_SE_SE_EEENSB_IJNSC_ILi0EEESY_SY_EEEEENSB_IJNSA_10UnderscoreES11_S11_EEEEENS7_6detail26Sm90ImplicitGemmTileTraitsINSA_20SM90_TMA_LOAD_IM2COLENSA_14ComposedLayoutINSA_7SwizzleILi3ELi4ELi3EEENSA_18smem_ptr_flag_bitsILi32EEENSW_INSB_IJNSB_IJNSC_ILi8EEENSC_ILi16EEEEEENSB_IJSK_SE_EEENSB_IJSE_NSC_ILi9EEEEEEEEENSB_IJNSB_IJSK_NSC_ILi256EEEEEENSB_IJSE_SY_EEENSB_IJSY_NSC_ILi4096EEEEEEEEEEEEEvEENS15_INSA_23SM90_TMA_LOAD_MULTICASTENS17_IS19_S1B_NSW_INSB_IJNSB_IJS1C_S1C_EEES1F_S1H_EEENSB_IJS1K_S1L_NSB_IJSY_NSC_ILi2048EEEEEEEEEEEEEvEEEENS_8epilogue10collective6detail29Sm90TmaWarpSpecializedAdapterINS23_15DefaultEpilogueISN_NSB_IJNSB_IJlllEEESE_SY_EEES28_NS22_6thread17LinearCombinationISN_Li1EffLNS29_9ScaleType4KindE0ELNS_15FloatRoundStyleE2ESN_EENS_4gemm15EpilogueDefaultEEEEEvvEEEEvNT_6ParamsE)
        /*0020*/ 	.word	0x00000000
.L_16:


//--------------------- .nv.compat                --------------------------
	.section	.nv.compat,"",@"SHT_CUDA_COMPAT_INFO"
	.align	4
        /*0000*/ 	.byte	0x02, 0x09, 0x01, 0x00, 0x02, 0x02, 0x04, 0x00, 0x02, 0x05, 0x05, 0x00, 0x03, 0x07, 0x01, 0x01
        /*0010*/ 	.byte	0x02, 0x03, 0x01, 0x00, 0x02, 0x06, 0x01, 0x00, 0x04, 0x0b, 0x08, 0x00, 0x00, 0x00, 0x00, 0x00
        /*0020*/ 	.byte	0x00, 0x00, 0x00, 0x00


//--------------------- .nv.info._ZN7cutlass13device_kernelINS_4conv6kernel13ConvUniversalINS1_16ConvProblemShapeILNS1_8OperatorE0ELi2EEENS1_10collective14CollectiveConvINS1_46MainloopSm90TmaGmmaWarpSpecializedImplicitGemmILS5_0ELi9ELi2EN4cute5tupleIJNSA_1CILi2EEENSC_ILi1EEESE_EEENS1_36KernelImplicitTmaWarpSpecializedSm90ELi1EEENSB_IJNSC_ILi128EEENSC_ILi64EEENSB_IJNSC_ILi32EEEEEEEEENS_10tfloat32_tESN_NSA_8TiledMMAINSA_8MMA_AtomIJNSA_4SM904GMMA29MMA_64x64x8_F32TF32TF32_SS_TNILNSR_7ScaleInE1ELST_1EEEEEENSA_6LayoutINSB_IJSE_SE_SE_EEENSB_IJNSC_ILi0EEESY_SY_EEEEENSB_IJNSA_10UnderscoreES11_S11_EEEEENS7_6detail26Sm90ImplicitGemmTileTraitsINSA_20SM90_TMA_LOAD_IM2COLENSA_14ComposedLayoutINSA_7SwizzleILi3ELi4ELi3EEENSA_18smem_ptr_flag_bitsILi32EEENSW_INSB_IJNSB_IJNSC_ILi8EEENSC_ILi16EEEEEENSB_IJSK_SE_EEENSB_IJSE_NSC_ILi9EEEEEEEEENSB_IJNSB_IJSK_NSC_ILi256EEEEEENSB_IJSE_SY_EEENSB_IJSY_NSC_ILi4096EEEEEEEEEEEEEvEENS15_INSA_23SM90_TMA_LOAD_MULTICASTENS17_IS19_S1B_NSW_INSB_IJNSB_IJS1C_S1C_EEES1F_S1H_EEENSB_IJS1K_S1L_NSB_IJSY_NSC_ILi2048EEEEEEEEEEEEEvEEEENS_8epilogue10collective6detail29Sm90TmaWarpSpecializedAdapterINS23_15DefaultEpilogueISN_NSB_IJNSB_IJlllEEESE_SY_EEES28_NS22_6thread17LinearCombinationISN_Li1EffLNS29_9ScaleType4KindE0ELNS_15FloatRoundStyleE2ESN_EENS_4gemm15EpilogueDefaultEEEEEvvEEEEvNT_6ParamsE --------------------------
	.section	.nv.info._ZN7cutlass13device_kernelINS_4conv6kernel13ConvUniversalINS1_16ConvProblemShapeILNS1_8OperatorE0ELi2EEENS1_10collective14CollectiveConvINS1_46MainloopSm90TmaGmmaWarpSpecializedImplicitGemmILS5_0ELi9ELi2EN4cute5tupleIJNSA_1CILi2EEENSC_ILi1EEESE_EEENS1_36KernelImplicitTmaWarpSpecializedSm90ELi1EEENSB_IJNSC_ILi128EEENSC_ILi64EEENSB_IJNSC_ILi32EEEEEEEEENS_10tfloat32_tESN_NSA_8TiledMMAINSA_8MMA_AtomIJNSA_4SM904GMMA29MMA_64x64x8_F32TF32TF32_SS_TNILNSR_7ScaleInE1ELST_1EEEEEENSA_6LayoutINSB_IJSE_SE_SE_EEENSB_IJNSC_ILi0EEESY_SY_EEEEENSB_IJNSA_10UnderscoreES11_S11_EEEEENS7_6detail26Sm90ImplicitGemmTileTraitsINSA_20SM90_TMA_LOAD_IM2COLENSA_14ComposedLayoutINSA_7SwizzleILi3ELi4ELi3EEENSA_18smem_ptr_flag_bitsILi32EEENSW_INSB_IJNSB_IJNSC_ILi8EEENSC_ILi16EEEEEENSB_IJSK_SE_EEENSB_IJSE_NSC_ILi9EEEEEEEEENSB_IJNSB_IJSK_NSC_ILi256EEEEEENSB_IJSE_SY_EEENSB_IJSY_NSC_ILi4096EEEEEEEEEEEEEvEENS15_INSA_23SM90_TMA_LOAD_MULTICASTENS17_IS19_S1B_NSW_INSB_IJNSB_IJS1C_S1C_EEES1F_S1H_EEENSB_IJS1K_S1L_NSB_IJSY_NSC_ILi2048EEEEEEEEEEEEEvEEEENS_8epilogue10collective6detail29Sm90TmaWarpSpecializedAdapterINS23_15DefaultEpilogueISN_NSB_IJNSB_IJlllEEESE_SY_EEES28_NS22_6thread17LinearCombinationISN_Li1EffLNS29_9ScaleType4KindE0ELNS_15FloatRoundStyleE2ESN_EENS_4gemm15EpilogueDefaultEEEEEvvEEEEvNT_6ParamsE,"",@"SHT_CUDA_INFO"
	.sectionflags	@""
	.align	4


	//----- nvinfo : EIATTR_CUDA_API_VERSION
	.align		4
        /*0000*/ 	.byte	0x04, 0x37
        /*0002*/ 	.short	(.L_18 - .L_17)
.L_17:
        /*0004*/ 	.word	0x00000082


	//----- nvinfo : EIATTR_KPARAM_INFO
	.align		4
.L_18:
        /*0008*/ 	.byte	0x04, 0x17
        /*000a*/ 	.short	(.L_20 - .L_19)
.L_19:
        /*000c*/ 	.word	0x00000000
        /*0010*/ 	.short	0x0000
        /*0012*/ 	.short	0x0070
        /*0014*/ 	.byte	0x00, 0xf0, 0x01, 0x0e


	//----- nvinfo : EIATTR_SPARSE_MMA_MASK
	.align		4
.L_20:
        /*0018*/ 	.byte	0x03, 0x50
        /*001a*/ 	.short	0x0000


	//----- nvinfo : EIATTR_MAXREG_COUNT
	.align		4
        /*001c*/ 	.byte	0x03, 0x1b
        /*001e*/ 	.short	0x00ff


	//----- nvinfo : EIATTR_NUM_BARRIERS
	.align		4
        /*0020*/ 	.byte	0x02, 0x4c
        /*0022*/ 	.byte	0x01
	.zero		1


	//----- nvinfo : EIATTR_MERCURY_ISA_VERSION
	.align		4
        /*0024*/ 	.byte	0x03, 0x5f
        /*0026*/ 	.short	0x0101


	//----- nvinfo : EIATTR_COOP_GROUP_MASK_REGIDS
	.align		4
        /*0028*/ 	.byte	0x04, 0x29
        /*002a*/ 	.short	(.L_22 - .L_21)


	//   ....[0]....
.L_21:
        /*002c*/ 	.word	0xffffffff


	//   ....[1]....
        /*0030*/ 	.word	0xffffffff


	//   ....[2]....
        /*0034*/ 	.word	0xffffffff


	//   ....[3]....
        /*0038*/ 	.word	0xffffffff


	//----- nvinfo : EIATTR_COOP_GROUP_INSTR_OFFSETS
	.align		4
.L_22:
        /*003c*/ 	.byte	0x04, 0x28
        /*003e*/ 	.short	(.L_24 - .L_23)


	//   ....[0]....
.L_23:
        /*0040*/ 	.word	0x00000070


	//   ....[1]....
        /*0044*/ 	.word	0x00000080


	//   ....[2]....
        /*0048*/ 	.word	0x00000140


	//   ....[3]....
        /*004c*/ 	.word	0x00000770


	//----- nvinfo : EIATTR_MBARRIER_INSTR_OFFSETS
	.align		4
.L_24:
        /*0050*/ 	.byte	0x04, 0x39
        /*0052*/ 	.short	(.L_26 - .L_25)


	//   ....[0]....
.L_25:
        /*0054*/ 	.word	0x00000310
        /*0058*/ 	.word	0x000000ff
        /*005c*/ 	.word	0x00036000
        /*0060*/ 	.short	0x0100
        /*0062*/ 	.byte	0x08
	.zero		1


	//   ....[1]....
        /*0064*/ 	.word	0x00000320
        /*0068*/ 	.word	0x000000ff
        /*006c*/ 	.word	0x00036048
        /*0070*/ 	.short	0x0100
        /*0072*/ 	.byte	0x08
	.zero		1


	//   ....[2]....
        /*0074*/ 	.word	0x00000330
        /*0078*/ 	.word	0x000000ff
        /*007c*/ 	.word	0x00036008
        /*0080*/ 	.short	0x0100
        /*0082*/ 	.byte	0x08
	.zero		1


	//   ....[3]....
        /*0084*/ 	.word	0x00000340
        /*0088*/ 	.word	0x000000ff
        /*008c*/ 	.word	0x00036050
        /*0090*/ 	.short	0x0100
        /*0092*/ 	.byte	0x08
	.zero		1


	//   ....[4]....
        /*0094*/ 	.word	0x00000350
        /*0098*/ 	.word	0x000000ff
        /*009c*/ 	.word	0x00036010
        /*00a0*/ 	.short	0x0100
        /*00a2*/ 	.byte	0x08
	.zero		1


	//   ....[5]....
        /*00a4*/ 	.word	0x00000360
        /*00a8*/ 	.word	0x000000ff
        /*00ac*/ 	.word	0x00036058
        /*00b0*/ 	.short	0x0100
        /*00b2*/ 	.byte	0x08
	.zero		1


	//   ....[6]....
        /*00b4*/ 	.word	0x00000370
        /*00b8*/ 	.word	0x000000ff
        /*00bc*/ 	.word	0x00036018
        /*00c0*/ 	.short	0x0100
        /*00c2*/ 	.byte	0x08
	.zero		1


	//   ....[7]....
        /*00c4*/ 	.word	0x00000380
        /*00c8*/ 	.word	0x000000ff
        /*00cc*/ 	.word	0x00036060
        /*00d0*/ 	.short	0x0100
        /*00d2*/ 	.byte	0x08
	.zero		1


	//   ....[8]....
        /*00d4*/ 	.word	0x00000390
        /*00d8*/ 	.word	0x000000ff
        /*00dc*/ 	.word	0x00036020
        /*00e0*/ 	.short	0x0100
        /*00e2*/ 	.byte	0x08
	.zero		1


	//   ....[9]....
        /*00e4*/ 	.word	0x000003a0
        /*00e8*/ 	.word	0x000000ff
        /*00ec*/ 	.word	0x00036068
        /*00f0*/ 	.short	0x0100
        /*00f2*/ 	.byte	0x08
	.zero		1


	//   ....[10]....
        /*00f4*/ 	.word	0x000003b0
        /*00f8*/ 	.word	0x000000ff
        /*00fc*/ 	.word	0x00036028
        /*0100*/ 	.short	0x0100
        /*0102*/ 	.byte	0x08
	.zero		1


	//   ....[11]....
        /*0104*/ 	.word	0x000003c0
        /*0108*/ 	.word	0x000000ff
        /*010c*/ 	.word	0x00036070
        /*0110*/ 	.short	0x0100
        /*0112*/ 	.byte	0x08
	.zero		1


	//   ....[12]....
        /*0114*/ 	.word	0x000003d0
        /*0118*/ 	.word	0x000000ff
        /*011c*/ 	.word	0x00036030
        /*0120*/ 	.short	0x0100
        /*0122*/ 	.byte	0x08
	.zero		1


	//   ....[13]....
        /*0124*/ 	.word	0x000003e0
        /*0128*/ 	.word	0x000000ff
        /*012c*/ 	.word	0x00036078
        /*0130*/ 	.short	0x0100
        /*0132*/ 	.byte	0x08
	.zero		1


	//   ....[14]....
        /*0134*/ 	.word	0x000003f0
        /*0138*/ 	.word	0x000000ff
        /*013c*/ 	.word	0x00036038
        /*0140*/ 	.short	0x0100
        /*0142*/ 	.byte	0x08
	.zero		1


	//   ....[15]....
        /*0144*/ 	.word	0x00000400
        /*0148*/ 	.word	0x000000ff
        /*014c*/ 	.word	0x00036080
        /*0150*/ 	.short	0x0100
        /*0152*/ 	.byte	0x08
	.zero		1


	//   ....[16]....
        /*0154*/ 	.word	0x00000410
        /*0158*/ 	.word	0x000000ff
        /*015c*/ 	.word	0x00036040
        /*0160*/ 	.short	0x0100
        /*0162*/ 	.byte	0x08
	.zero		1


	//   ....[17]....
        /*0164*/ 	.word	0x00000420
        /*0168*/ 	.word	0x000000ff
        /*016c*/ 	.word	0x00036088
        /*0170*/ 	.short	0x0100
        /*0172*/ 	.byte	0x08
	.zero		1


	//   ....[18]....
        /*0174*/ 	.word	0x00000dc0
        /*0178*/ 	.word	0x00000007
        /*017c*/ 	.word	0x00036000
        /*0180*/ 	.short	0x010a
        /*0182*/ 	.byte	0x3f
	.zero		1


	//   ....[19]....
        /*0184*/ 	.word	0x00001260
        /*0188*/ 	.word	0x00000009
        /*018c*/ 	.word	0x00036000
        /*0190*/ 	.short	0x010a
        /*0192*/ 	.byte	0x3f
	.zero		1


	//   ....[20]....
        /*0194*/ 	.word	0x00001580
        /*0198*/ 	.word	0x00000009
        /*019c*/ 	.word	0x00000000
        /*01a0*/ 	.short	0x0101
        /*01a2*/ 	.byte	0x3f
	.zero		1


	//   ....[21]....
        /*01a4*/ 	.word	0x000017b0
        /*01a8*/ 	.word	0x00000003
        /*01ac*/ 	.word	0x00000000
        /*01b0*/ 	.short	0x0101
        /*01b2*/ 	.byte	0x3f
	.zero		1


	//   ....[22]....
        /*01b4*/ 	.word	0x00006400
        /*01b8*/ 	.word	0x0000000e
        /*01bc*/ 	.word	0x00036048
        /*01c0*/ 	.short	0x010a
        /*01c2*/ 	.byte	0x3f
	.zero		1


	//   ....[23]....
        /*01c4*/ 	.word	0x00006ad0
        /*01c8*/ 	.word	0x00000003
        /*01cc*/ 	.word	0x00000000
        /*01d0*/ 	.short	0x010a
        /*01d2*/ 	.byte	0x3f
	.zero		1


	//   ....[24]....
        /*01d4*/ 	.word	0x00006b80
        /*01d8*/ 	.word	0x00000000
        /*01dc*/ 	.word	0x00000000
        /*01e0*/ 	.short	0x010a
        /*01e2*/ 	.byte	0x3f
	.zero		1


	//   ....[25]....
        /*01e4*/ 	.word	0x00006c30
        /*01e8*/ 	.word	0x00000000
        /*01ec*/ 	.word	0x00000000
        /*01f0*/ 	.short	0x010a
        /*01f2*/ 	.byte	0x3f
	.zero		1


	//   ....[26]....
        /*01f4*/ 	.word	0x00006ce0
        /*01f8*/ 	.word	0x00000000
        /*01fc*/ 	.word	0x00000000
        /*0200*/ 	.short	0x010a
        /*0202*/ 	.byte	0x3f
	.zero		1


	//   ....[27]....
        /*0204*/ 	.word	0x00006d90
        /*0208*/ 	.word	0x00000000
        /*020c*/ 	.word	0x00000000
        /*0210*/ 	.short	0x010a
        /*0212*/ 	.byte	0x3f
	.zero		1


	//   ....[28]....
        /*0214*/ 	.word	0x00006e40
        /*0218*/ 	.word	0x00000000
        /*021c*/ 	.word	0x00000000
        /*0220*/ 	.short	0x010a
        /*0222*/ 	.byte	0x3f
	.zero		1


	//   ....[29]....
        /*0224*/ 	.word	0x00006ef0
        /*0228*/ 	.word	0x00000000
        /*022c*/ 	.word	0x00000000
        /*0230*/ 	.short	0x010a
        /*0232*/ 	.byte	0x3f
	.zero		1


	//   ....[30]....
        /*0234*/ 	.word	0x00006fa0
        /*0238*/ 	.word	0x00000000
        /*023c*/ 	.word	0x00000000
        /*0240*/ 	.short	0x010a
        /*0242*/ 	.byte	0x3f
	.zero		1


	//   ....[31]....
        /*0244*/ 	.word	0x00007050
        /*0248*/ 	.word	0x00000005
        /*024c*/ 	.word	0x00000000
        /*0250*/ 	.short	0x010a
        /*0252*/ 	.byte	0x3f
	.zero		1


	//----- nvinfo : EIATTR_NUM_MBARRIERS
	.align		4
.L_26:
        /*0254*/ 	.byte	0x03, 0x38
        /*0256*/ 	.short	0x0012


	//----- nvinfo : EIATTR_EXIT_INSTR_OFFSETS
	.align		4
        /*0258*/ 	.byte	0x04, 0x1c
        /*025a*/ 	.short	(.L_28 - .L_27)


	//   ....[0]....
.L_27:
        /*025c*/ 	.word	0x00000af0


	//   ....[1]....
        /*0260*/ 	.word	0x00001910


	//   ....[2]....
        /*0264*/ 	.word	0x00004b30


	//   ....[3]....
        /*0268*/ 	.word	0x00004b60


	//   ....[4]....
        /*026c*/ 	.word	0x000061c0


	//   ....[5]....
        /*0270*/ 	.word	0x000061f0


	//   ....[6]....
        /*0274*/ 	.word	0x00006210


	//   ....[7]....
        /*0278*/ 	.word	0x000069c0


	//   ....[8]....
        /*027c*/ 	.word	0x00007080


	//----- nvinfo : EIATTR_MAX_THREADS
	.align		4
.L_28:
        /*0280*/ 	.byte	0x04, 0x05
        /*0282*/ 	.short	(.L_30 - .L_29)
.L_29:
        /*0284*/ 	.word	0x00000100
        /*0288*/ 	.word	0x00000001
        /*028c*/ 	.word	0x00000001


	//----- nvinfo : EIATTR_CRS_STACK_SIZE
	.align		4
.L_30:
        /*0290*/ 	.byte	0x04, 0x1e
        /*0292*/ 	.short	(.L_32 - .L_31)
.L_31:
        /*0294*/ 	.word	0x00000000


	//----- nvinfo : EIATTR_CBANK_PARAM_SIZE
	.align		4
.L_32:
        /*0298*/ 	.byte	0x03, 0x19
        /*029a*/ 	.short	0x03f0


	//----- nvinfo : EIATTR_PARAM_CBANK
	.align		4
        /*029c*/ 	.byte	0x04, 0x0a
        /*029e*/ 	.short	(.L_34 - .L_33)
	.align		4
.L_33:
        /*02a0*/ 	.word	index@(.nv.constant0._ZN7cutlass13device_kernelINS_4conv6kernel13ConvUniversalINS1_16ConvProblemShapeILNS1_8OperatorE0ELi2EEENS1_10collective14CollectiveConvINS1_46MainloopSm90TmaGmmaWarpSpecializedImplicitGemmILS5_0ELi9ELi2EN4cute5tupleIJNSA_1CILi2EEENSC_ILi1EEESE_EEENS1_36KernelImplicitTmaWarpSpecializedSm90ELi1EEENSB_IJNSC_ILi128EEENSC_ILi64EEENSB_IJNSC_ILi32EEEEEEEEENS_10tfloat32_tESN_NSA_8TiledMMAINSA_8MMA_AtomIJNSA_4SM904GMMA29MMA_64x64x8_F32TF32TF32_SS_TNILNSR_7ScaleInE1ELST_1EEEEEENSA_6LayoutINSB_IJSE_SE_SE_EEENSB_IJNSC_ILi0EEESY_SY_EEEEENSB_IJNSA_10UnderscoreES11_S11_EEEEENS7_6detail26Sm90ImplicitGemmTileTraitsINSA_20SM90_TMA_LOAD_IM2COLENSA_14ComposedLayoutINSA_7SwizzleILi3ELi4ELi3EEENSA_18smem_ptr_flag_bitsILi32EEENSW_INSB_IJNSB_IJNSC_ILi8EEENSC_ILi16EEEEEENSB_IJSK_SE_EEENSB_IJSE_NSC_ILi9EEEEEEEEENSB_IJNSB_IJSK_NSC_ILi256EEEEEENSB_IJSE_SY_EEENSB_IJSY_NSC_ILi4096EEEEEEEEEEEEEvEENS15_INSA_23SM90_TMA_LOAD_MULTICASTENS17_IS19_S1B_NSW_INSB_IJNSB_IJS1C_S1C_EEES1F_S1H_EEENSB_IJS1K_S1L_NSB_IJSY_NSC_ILi2048EEEEEEEEEEEEEvEEEENS_8epilogue10collective6detail29Sm90TmaWarpSpecializedAdapterINS23_15DefaultEpilogueISN_NSB_IJNSB_IJlllEEESE_SY_EEES28_NS22_6thread17LinearCombinationISN_Li1EffLNS29_9ScaleType4KindE0ELNS_15FloatRoundStyleE2ESN_EENS_4gemm15EpilogueDefaultEEEEEvvEEEEvNT_6ParamsE)
        /*02a4*/ 	.short	0x0210
        /*02a6*/ 	.short	0x03f0


	//----- nvinfo : EIATTR_SW_WAR
	.align		4
.L_34:
        /*02a8*/ 	.byte	0x04, 0x36
        /*02aa*/ 	.short	(.L_36 - .L_35)
.L_35:
        /*02ac*/ 	.word	0x00000008
.L_36:


//--------------------- .nv.callgraph             --------------------------
	.section	.nv.callgraph,"",@"SHT_CUDA_CALLGRAPH"
	.align	4
	.sectionentsize	8
	.align		4
        /*0000*/ 	.word	0x00000000
	.align		4
        /*0004*/ 	.word	0xffffffff
	.align		4
        /*0008*/ 	.word	0x00000000
	.align		4
        /*000c*/ 	.word	0xfffffffe
	.align		4
        /*0010*/ 	.word	0x00000000
	.align		4
        /*0014*/ 	.word	0xfffffffd
	.align		4
        /*0018*/ 	.word	0x00000000
	.align		4
        /*001c*/ 	.word	0xfffffffc


//--------------------- .nv.constant4             --------------------------
	.section	.nv.constant4,"a",@progbits
	.align	8
	.align		8
.nv.constant4:
        /*0000*/ 	.dword	_ZN39_INTERNAL_5471690a_4_k_cu_48182c16_27594cuda3std3__45__cpo5beginE
	.align		8
        /*0008*/ 	.dword	_ZN39_INTERNAL_5471690a_4_k_cu_48182c16_27594cuda3std3__45__cpo3endE
	.align		8
        /*0010*/ 	.dword	_ZN39_INTERNAL_5471690a_4_k_cu_48182c16_27594cuda3std3__45__cpo6cbeginE
	.align		8
        /*0018*/ 	.dword	_ZN39_INTERNAL_5471690a_4_k_cu_48182c16_27594cuda3std3__45__cpo4cendE
	.align		8
        /*0020*/ 	.dword	_ZN39_INTERNAL_5471690a_4_k_cu_48182c16_27594cuda3std3__441_GLOBAL__N__5471690a_4_k_cu_48182c16_27596ignoreE
	.align		8
        /*0028*/ 	.dword	_ZN39_INTERNAL_5471690a_4_k_cu_48182c16_27594cuda3std3__419piecewise_constructE
	.align		8
        /*0030*/ 	.dword	_ZN39_INTERNAL_5471690a_4_k_cu_48182c16_27594cuda3std3__48in_placeE
	.align		8
        /*0038*/ 	.dword	_ZN39_INTERNAL_5471690a_4_k_cu_48182c16_27594cuda3std6ranges3__45__cpo4swapE
	.align		8
        /*0040*/ 	.dword	_ZN39_INTERNAL_5471690a_4_k_cu_48182c16_27594cuda3std6ranges3__45__cpo9iter_moveE
	.align		8
        /*0048*/ 	.dword	_ZN39_INTERNAL_5471690a_4_k_cu_48182c16_27594cute7productE
	.align		8
        /*0050*/ 	.dword	_ZN39_INTERNAL_5471690a_4_k_cu_48182c16_27594cute1_E


//--------------------- .text._ZN7cutlass13device_kernelINS_4conv6kernel13ConvUniversalINS1_16ConvProblemShapeILNS1_8OperatorE0ELi2EEENS1_10collective14CollectiveConvINS1_46MainloopSm90TmaGmmaWarpSpecializedImplicitGemmILS5_0ELi9ELi2EN4cute5tupleIJNSA_1CILi2EEENSC_ILi1EEESE_EEENS1_36KernelImplicitTmaWarpSpecializedSm90ELi1EEENSB_IJNSC_ILi128EEENSC_ILi64EEENSB_IJNSC_ILi32EEEEEEEEENS_10tfloat32_tESN_NSA_8TiledMMAINSA_8MMA_AtomIJNSA_4SM904GMMA29MMA_64x64x8_F32TF32TF32_SS_TNILNSR_7ScaleInE1ELST_1EEEEEENSA_6LayoutINSB_IJSE_SE_SE_EEENSB_IJNSC_ILi0EEESY_SY_EEEEENSB_IJNSA_10UnderscoreES11_S11_EEEEENS7_6detail26Sm90ImplicitGemmTileTraitsINSA_20SM90_TMA_LOAD_IM2COLENSA_14ComposedLayoutINSA_7SwizzleILi3ELi4ELi3EEENSA_18smem_ptr_flag_bitsILi32EEENSW_INSB_IJNSB_IJNSC_ILi8EEENSC_ILi16EEEEEENSB_IJSK_SE_EEENSB_IJSE_NSC_ILi9EEEEEEEEENSB_IJNSB_IJSK_NSC_ILi256EEEEEENSB_IJSE_SY_EEENSB_IJSY_NSC_ILi4096EEEEEEEEEEEEEvEENS15_INSA_23SM90_TMA_LOAD_MULTICASTENS17_IS19_S1B_NSW_INSB_IJNSB_IJS1C_S1C_EEES1F_S1H_EEENSB_IJS1K_S1L_NSB_IJSY_NSC_ILi2048EEEEEEEEEEEEEvEEEENS_8epilogue10collective6detail29Sm90TmaWarpSpecializedAdapterINS23_15DefaultEpilogueISN_NSB_IJNSB_IJlllEEESE_SY_EEES28_NS22_6thread17LinearCombinationISN_Li1EffLNS29_9ScaleType4KindE0ELNS_15FloatRoundStyleE2ESN_EENS_4gemm15EpilogueDefaultEEEEEvvEEEEvNT_6ParamsE --------------------------
	.section	.text._ZN7cutlass13device_kernelINS_4conv6kernel13ConvUniversalINS1_16ConvProblemShapeILNS1_8OperatorE0ELi2EEENS1_10collective14CollectiveConvINS1_46MainloopSm90TmaGmmaWarpSpecializedImplicitGemmILS5_0ELi9ELi2EN4cute5tupleIJNSA_1CILi2EEENSC_ILi1EEESE_EEENS1_36KernelImplicitTmaWarpSpecializedSm90ELi1EEENSB_IJNSC_ILi128EEENSC_ILi64EEENSB_IJNSC_ILi32EEEEEEEEENS_10tfloat32_tESN_NSA_8TiledMMAINSA_8MMA_AtomIJNSA_4SM904GMMA29MMA_64x64x8_F32TF32TF32_SS_TNILNSR_7ScaleInE1ELST_1EEEEEENSA_6LayoutINSB_IJSE_SE_SE_EEENSB_IJNSC_ILi0EEESY_SY_EEEEENSB_IJNSA_10UnderscoreES11_S11_EEEEENS7_6detail26Sm90ImplicitGemmTileTraitsINSA_20SM90_TMA_LOAD_IM2COLENSA_14ComposedLayoutINSA_7SwizzleILi3ELi4ELi3EEENSA_18smem_ptr_flag_bitsILi32EEENSW_INSB_IJNSB_IJNSC_ILi8EEENSC_ILi16EEEEEENSB_IJSK_SE_EEENSB_IJSE_NSC_ILi9EEEEEEEEENSB_IJNSB_IJSK_NSC_ILi256EEEEEENSB_IJSE_SY_EEENSB_IJSY_NSC_ILi4096EEEEEEEEEEEEEvEENS15_INSA_23SM90_TMA_LOAD_MULTICASTENS17_IS19_S1B_NSW_INSB_IJNSB_IJS1C_S1C_EEES1F_S1H_EEENSB_IJS1K_S1L_NSB_IJSY_NSC_ILi2048EEEEEEEEEEEEEvEEEENS_8epilogue10collective6detail29Sm90TmaWarpSpecializedAdapterINS23_15DefaultEpilogueISN_NSB_IJNSB_IJlllEEESE_SY_EEES28_NS22_6thread17LinearCombinationISN_Li1EffLNS29_9ScaleType4KindE0ELNS_15FloatRoundStyleE2ESN_EENS_4gemm15EpilogueDefaultEEEEEvvEEEEvNT_6ParamsE,"ax",@progbits
	.align	128
.text._ZN7cutlass13device_kernelINS_4conv6kernel13ConvUniversalINS1_16ConvProblemShapeILNS1_8OperatorE0ELi2EEENS1_10collective14CollectiveConvINS1_46MainloopSm90TmaGmmaWarpSpecializedImplicitGemmILS5_0ELi9ELi2EN4cute5tupleIJNSA_1CILi2EEENSC_ILi1EEESE_EEENS1_36KernelImplicitTmaWarpSpecializedSm90ELi1EEENSB_IJNSC_ILi128EEENSC_ILi64EEENSB_IJNSC_ILi32EEEEEEEEENS_10tfloat32_tESN_NSA_8TiledMMAINSA_8MMA_AtomIJNSA_4SM904GMMA29MMA_64x64x8_F32TF32TF32_SS_TNILNSR_7ScaleInE1ELST_1EEEEEENSA_6LayoutINSB_IJSE_SE_SE_EEENSB_IJNSC_ILi0EEESY_SY_EEEEENSB_IJNSA_10UnderscoreES11_S11_EEEEENS7_6detail26Sm90ImplicitGemmTileTraitsINSA_20SM90_TMA_LOAD_IM2COLENSA_14ComposedLayoutINSA_7SwizzleILi3ELi4ELi3EEENSA_18smem_ptr_flag_bitsILi32EEENSW_INSB_IJNSB_IJNSC_ILi8EEENSC_ILi16EEEEEENSB_IJSK_SE_EEENSB_IJSE_NSC_ILi9EEEEEEEEENSB_IJNSB_IJSK_NSC_ILi256EEEEEENSB_IJSE_SY_EEENSB_IJSY_NSC_ILi4096EEEEEEEEEEEEEvEENS15_INSA_23SM90_TMA_LOAD_MULTICASTENS17_IS19_S1B_NSW_INSB_IJNSB_IJS1C_S1C_EEES1F_S1H_EEENSB_IJS1K_S1L_NSB_IJSY_NSC_ILi2048EEEEEEEEEEEEEvEEEENS_8epilogue10collective6detail29Sm90TmaWarpSpecializedAdapterINS23_15DefaultEpilogueISN_NSB_IJNSB_IJlllEEESE_SY_EEES28_NS22_6thread17LinearCombinationISN_Li1EffLNS29_9ScaleType4KindE0ELNS_15FloatRoundStyleE2ESN_EENS_4gemm15EpilogueDefaultEEEEEvvEEEEvNT_6ParamsE:
        .type           _ZN7cutlass13device_kernelINS_4conv6kernel13ConvUniversalINS1_16ConvProblemShapeILNS1_8OperatorE0ELi2EEENS1_10collective14CollectiveConvINS1_46MainloopSm90TmaGmmaWarpSpecializedImplicitGemmILS5_0ELi9ELi2EN4cute5tupleIJNSA_1CILi2EEENSC_ILi1EEESE_EEENS1_36KernelImplicitTmaWarpSpecializedSm90ELi1EEENSB_IJNSC_ILi128EEENSC_ILi64EEENSB_IJNSC_ILi32EEEEEEEEENS_10tfloat32_tESN_NSA_8TiledMMAINSA_8MMA_AtomIJNSA_4SM904GMMA29MMA_64x64x8_F32TF32TF32_SS_TNILNSR_7ScaleInE1ELST_1EEEEEENSA_6LayoutINSB_IJSE_SE_SE_EEENSB_IJNSC_ILi0EEESY_SY_EEEEENSB_IJNSA_10UnderscoreES11_S11_EEEEENS7_6detail26Sm90ImplicitGemmTileTraitsINSA_20SM90_TMA_LOAD_IM2COLENSA_14ComposedLayoutINSA_7SwizzleILi3ELi4ELi3EEENSA_18smem_ptr_flag_bitsILi32EEENSW_INSB_IJNSB_IJNSC_ILi8EEENSC_ILi16EEEEEENSB_IJSK_SE_EEENSB_IJSE_NSC_ILi9EEEEEEEEENSB_IJNSB_IJSK_NSC_ILi256EEEEEENSB_IJSE_SY_EEENSB_IJSY_NSC_ILi4096EEEEEEEEEEEEEvEENS15_INSA_23SM90_TMA_LOAD_MULTICASTENS17_IS19_S1B_NSW_INSB_IJNSB_IJS1C_S1C_EEES1F_S1H_EEENSB_IJS1K_S1L_NSB_IJSY_NSC_ILi2048EEEEEEEEEEEEEvEEEENS_8epilogue10collective6detail29Sm90TmaWarpSpecializedAdapterINS23_15DefaultEpilogueISN_NSB_IJNSB_IJlllEEESE_SY_EEES28_NS22_6thread17LinearCombinationISN_Li1EffLNS29_9ScaleType4KindE0ELNS_15FloatRoundStyleE2ESN_EENS_4gemm15EpilogueDefaultEEEEEvvEEEEvNT_6ParamsE,@function
        .size           _ZN7cutlass13device_kernelINS_4conv6kernel13ConvUniversalINS1_16ConvProblemShapeILNS1_8OperatorE0ELi2EEENS1_10collective14CollectiveConvINS1_46MainloopSm90TmaGmmaWarpSpecializedImplicitGemmILS5_0ELi9ELi2EN4cute5tupleIJNSA_1CILi2EEENSC_ILi1EEESE_EEENS1_36KernelImplicitTmaWarpSpecializedSm90ELi1EEENSB_IJNSC_ILi128EEENSC_ILi64EEENSB_IJNSC_ILi32EEEEEEEEENS_10tfloat32_tESN_NSA_8TiledMMAINSA_8MMA_AtomIJNSA_4SM904GMMA29MMA_64x64x8_F32TF32TF32_SS_TNILNSR_7ScaleInE1ELST_1EEEEEENSA_6LayoutINSB_IJSE_SE_SE_EEENSB_IJNSC_ILi0EEESY_SY_EEEEENSB_IJNSA_10UnderscoreES11_S11_EEEEENS7_6detail26Sm90ImplicitGemmTileTraitsINSA_20SM90_TMA_LOAD_IM2COLENSA_14ComposedLayoutINSA_7SwizzleILi3ELi4ELi3EEENSA_18smem_ptr_flag_bitsILi32EEENSW_INSB_IJNSB_IJNSC_ILi8EEENSC_ILi16EEEEEENSB_IJSK_SE_EEENSB_IJSE_NSC_ILi9EEEEEEEEENSB_IJNSB_IJSK_NSC_ILi256EEEEEENSB_IJSE_SY_EEENSB_IJSY_NSC_ILi4096EEEEEEEEEEEEEvEENS15_INSA_23SM90_TMA_LOAD_MULTICASTENS17_IS19_S1B_NSW_INSB_IJNSB_IJS1C_S1C_EEES1F_S1H_EEENSB_IJS1K_S1L_NSB_IJSY_NSC_ILi2048EEEEEEEEEEEEEvEEEENS_8epilogue10collective6detail29Sm90TmaWarpSpecializedAdapterINS23_15DefaultEpilogueISN_NSB_IJNSB_IJlllEEESE_SY_EEES28_NS22_6thread17LinearCombinationISN_Li1EffLNS29_9ScaleType4KindE0ELNS_15FloatRoundStyleE2ESN_EENS_4gemm15EpilogueDefaultEEEEEvvEEEEvNT_6ParamsE,(.L_x_167 - _ZN7cutlass13device_kernelINS_4conv6kernel13ConvUniversalINS1_16ConvProblemShapeILNS1_8OperatorE0ELi2EEENS1_10collective14CollectiveConvINS1_46MainloopSm90TmaGmmaWarpSpecializedImplicitGemmILS5_0ELi9ELi2EN4cute5tupleIJNSA_1CILi2EEENSC_ILi1EEESE_EEENS1_36KernelImplicitTmaWarpSpecializedSm90ELi1EEENSB_IJNSC_ILi128EEENSC_ILi64EEENSB_IJNSC_ILi32EEEEEEEEENS_10tfloat32_tESN_NSA_8TiledMMAINSA_8MMA_AtomIJNSA_4SM904GMMA29MMA_64x64x8_F32TF32TF32_SS_TNILNSR_7ScaleInE1ELST_1EEEEEENSA_6LayoutINSB_IJSE_SE_SE_EEENSB_IJNSC_ILi0EEESY_SY_EEEEENSB_IJNSA_10UnderscoreES11_S11_EEEEENS7_6detail26Sm90ImplicitGemmTileTraitsINSA_20SM90_TMA_LOAD_IM2COLENSA_14ComposedLayoutINSA_7SwizzleILi3ELi4ELi3EEENSA_18smem_ptr_flag_bitsILi32EEENSW_INSB_IJNSB_IJNSC_ILi8EEENSC_ILi16EEEEEENSB_IJSK_SE_EEENSB_IJSE_NSC_ILi9EEEEEEEEENSB_IJNSB_IJSK_NSC_ILi256EEEEEENSB_IJSE_SY_EEENSB_IJSY_NSC_ILi4096EEEEEEEEEEEEEvEENS15_INSA_23SM90_TMA_LOAD_MULTICASTENS17_IS19_S1B_NSW_INSB_IJNSB_IJS1C_S1C_EEES1F_S1H_EEENSB_IJS1K_S1L_NSB_IJSY_NSC_ILi2048EEEEEEEEEEEEEvEEEENS_8epilogue10collective6detail29Sm90TmaWarpSpecializedAdapterINS23_15DefaultEpilogueISN_NSB_IJNSB_IJlllEEESE_SY_EEES28_NS22_6thread17LinearCombinationISN_Li1EffLNS29_9ScaleType4KindE0ELNS_15FloatRoundStyleE2ESN_EENS_4gemm15EpilogueDefaultEEEEEvvEEEEvNT_6ParamsE)
        .other          _ZN7cutlass13device_kernelINS_4conv6kernel13ConvUniversalINS1_16ConvProblemShapeILNS1_8OperatorE0ELi2EEENS1_10collective14CollectiveConvINS1_46MainloopSm90TmaGmmaWarpSpecializedImplicitGemmILS5_0ELi9ELi2EN4cute5tupleIJNSA_1CILi2EEENSC_ILi1EEESE_EEENS1_36KernelImplicitTmaWarpSpecializedSm90ELi1EEENSB_IJNSC_ILi128EEENSC_ILi64EEENSB_IJNSC_ILi32EEEEEEEEENS_10tfloat32_tESN_NSA_8TiledMMAINSA_8MMA_AtomIJNSA_4SM904GMMA29MMA_64x64x8_F32TF32TF32_SS_TNILNSR_7ScaleInE1ELST_1EEEEEENSA_6LayoutINSB_IJSE_SE_SE_EEENSB_IJNSC_ILi0EEESY_SY_EEEEENSB_IJNSA_10UnderscoreES11_S11_EEEEENS7_6detail26Sm90ImplicitGemmTileTraitsINSA_20SM90_TMA_LOAD_IM2COLENSA_14ComposedLayoutINSA_7SwizzleILi3ELi4ELi3EEENSA_18smem_ptr_flag_bitsILi32EEENSW_INSB_IJNSB_IJNSC_ILi8EEENSC_ILi16EEEEEENSB_IJSK_SE_EEENSB_IJSE_NSC_ILi9EEEEEEEEENSB_IJNSB_IJSK_NSC_ILi256EEEEEENSB_IJSE_SY_EEENSB_IJSY_NSC_ILi4096EEEEEEEEEEEEEvEENS15_INSA_23SM90_TMA_LOAD_MULTICASTENS17_IS19_S1B_NSW_INSB_IJNSB_IJS1C_S1C_EEES1F_S1H_EEENSB_IJS1K_S1L_NSB_IJSY_NSC_ILi2048EEEEEEEEEEEEEvEEEENS_8epilogue10collective6detail29Sm90TmaWarpSpecializedAdapterINS23_15DefaultEpilogueISN_NSB_IJNSB_IJlllEEESE_SY_EEES28_NS22_6thread17LinearCombinationISN_Li1EffLNS29_9ScaleType4KindE0ELNS_15FloatRoundStyleE2ESN_EENS_4gemm15EpilogueDefaultEEEEEvvEEEEvNT_6ParamsE,@"STO_CUDA_ENTRY STV_DEFAULT"
_ZN7cutlass13device_kernelINS_4conv6kernel13ConvUniversalINS1_16ConvProblemShapeILNS1_8OperatorE0ELi2EEENS1_10collective14CollectiveConvINS1_46MainloopSm90TmaGmmaWarpSpecializedImplicitGemmILS5_0ELi9ELi2EN4cute5tupleIJNSA_1CILi2EEENSC_ILi1EEESE_EEENS1_36KernelImplicitTmaWarpSpecializedSm90ELi1EEENSB_IJNSC_ILi128EEENSC_ILi64EEENSB_IJNSC_ILi32EEEEEEEEENS_10tfloat32_tESN_NSA_8TiledMMAINSA_8MMA_AtomIJNSA_4SM904GMMA29MMA_64x64x8_F32TF32TF32_SS_TNILNSR_7ScaleInE1ELST_1EEEEEENSA_6LayoutINSB_IJSE_SE_SE_EEENSB_IJNSC_ILi0EEESY_SY_EEEEENSB_IJNSA_10UnderscoreES11_S11_EEEEENS7_6detail26Sm90ImplicitGemmTileTraitsINSA_20SM90_TMA_LOAD_IM2COLENSA_14ComposedLayoutINSA_7SwizzleILi3ELi4ELi3EEENSA_18smem_ptr_flag_bitsILi32EEENSW_INSB_IJNSB_IJNSC_ILi8EEENSC_ILi16EEEEEENSB_IJSK_SE_EEENSB_IJSE_NSC_ILi9EEEEEEEEENSB_IJNSB_IJSK_NSC_ILi256EEEEEENSB_IJSE_SY_EEENSB_IJSY_NSC_ILi4096EEEEEEEEEEEEEvEENS15_INSA_23SM90_TMA_LOAD_MULTICASTENS17_IS19_S1B_NSW_INSB_IJNSB_IJS1C_S1C_EEES1F_S1H_EEENSB_IJS1K_S1L_NSB_IJSY_NSC_ILi2048EEEEEEEEEEEEEvEEEENS_8epilogue10collective6detail29Sm90TmaWarpSpecializedAdapterINS23_15DefaultEpilogueISN_NSB_IJNSB_IJlllEEESE_SY_EEES28_NS22_6thread17LinearCombinationISN_Li1EffLNS29_9ScaleType4KindE0ELNS_15FloatRoundStyleE2ESN_EENS_4gemm15EpilogueDefaultEEEEEvvEEEEvNT_6ParamsE:
[----:B------:R-:W-:Y:S01]  /*0000*/  LDC R1, c[0x0][0x28] ;  /* 0x00000a00ff017b82 */ /* 0x000fe20000000800 */
[----:B------:R-:W0:Y:S01]  /*0010*/  S2R R10, SR_TID.X ;  /* 0x00000000000a7919 */ /* 0x000e220000002100 */
[----:B------:R-:W-:Y:S01]  /*0020*/  ELECT P0, URZ, PT ;  /* 0x00000000003f782f */ /* 0x000fe20003800000 */
[----:B------:R-:W-:Y:S01]  /*0030*/  BSSY B0, `(.L_x_0) ;  /* 0x0000010000007945 */ /* 0x000fe20003800000 */
[----:B------:R-:W1:Y:S01]  /*0040*/  S2R R11, SR_CTAID.X ;  /* 0x00000000000b7919 */ /* 0x000e620000002500 */
[--C-:B0-----:R-:W-:Y:S02]  /*0050*/  SHF.R.U32.HI R0, RZ, 0x5, R10.reuse ;  /* 0x00000005ff007819 */ /* 0x101fe4000001160a */
[----:B------:R-:W-:-:S03]  /*0060*/  SHF.R.U32.HI R2, RZ, 0x7, R10 ;  /* 0x00000007ff027819 */ /* 0x000fc6000001160a */
[----:B------:R-:W0:Y:S04]  /*0070*/  SHFL.IDX PT, R3, R0, RZ, 0x1f ;  /* 0x00001fff00037589 */ /* 0x000e2800000e0000 */
[----:B------:R2:W3:Y:S01]  /*0080*/  SHFL.IDX PT, R9, R2, RZ, 0x1f ;  /* 0x00001fff02097589 */ /* 0x0004e200000e0000 */
[----:B0-----:R-:W-:-:S13]  /*0090*/  ISETP.NE.OR P0, PT, R3, RZ, !P0 ;  /* 0x000000ff0300720c */ /* 0x001fda0004705670 */
[----:B-123--:R-:W-:Y:S05]  /*00a0*/  @P0 BRA `(.L_x_1) ;  /* 0x0000000000200947 */ /* 0x00efea0003800000 */
[----:B------:R-:W-:Y:S02]  /*00b0*/  ULDC.64 UR4, c[0x0][0x198] ;  /* 0x0000660000047ab9 */ /* 0x000fe40000000a00 */
[----:B------:R-:W-:Y:S02]  /*00c0*/  UIADD3 UR6, UP0, UR4, 0xf0, URZ ;  /* 0x000000f004067890 */ /* 0x000fe4000ff1e03f */
[----:B------:R-:W-:Y:S02]  /*00d0*/  UIADD3 UR4, UP1, UR4, 0x1f0, URZ ;  /* 0x000001f004047890 */ /* 0x000fe4000ff3e03f */
[----:B------:R-:W-:Y:S02]  /*00e0*/  UIADD3.X UR7, URZ, UR5, URZ, UP0, !UPT ;  /* 0x000000053f077290 */ /* 0x000fe400087fe43f */
[----:B------:R-:W-:-:S07]  /*00f0*/  UIADD3.X UR5, URZ, UR5, URZ, UP1, !UPT ;  /* 0x000000053f057290 */ /* 0x000fce0008ffe43f */
[----:B------:R0:W-:Y:S02]  /*0100*/  UTMACCTL.PF [UR6] ;  /* 0x00000000060079b9 */ /* 0x0001e40008040000 */
[----:B------:R0:W-:Y:S02]  /*0110*/  UTMACCTL.PF [UR4] ;  /* 0x00000000040079b9 */ /* 0x0001e40008040000 */
[----:B0-----:R-:W-:Y:S01]  /*0120*/  NOP ;  /* 0x0000000000007918 */ /* 0x001fe20000000000 */
.L_x_1:
[----:B------:R-:W-:Y:S05]  /*0130*/  BSYNC B0 ;  /* 0x0000000000007941 */ /* 0x000fea0003800000 */
.L_x_0:
[----:B------:R-:W0:Y:S01]  /*0140*/  SHFL.IDX PT, R0, R0, RZ, 0x1f ;  /* 0x00001fff00007589 */ /* 0x000e2200000e0000 */
[----:B------:R-:W-:Y:S02]  /*0150*/  SHF.R.S32.HI R5, RZ, 0x1f, R10 ;  /* 0x0000001fff057819 */ /* 0x000fe4000001140a */
[----:B------:R-:W-:Y:S01]  /*0160*/  I2FP.F32.U32 R6, R11 ;  /* 0x0000000b00067245 */ /* 0x000fe20000201000 */
[----:B------:R-:W1:Y:S01]  /*0170*/  S2R R13, SR_CTAID.Y ;  /* 0x00000000000d7919 */ /* 0x000e620000002600 */
[----:B------:R-:W-:-:S04]  /*0180*/  LEA.HI R5, R5, R10, RZ, 0x7 ;  /* 0x0000000a05057211 */ /* 0x000fc800078f38ff */
[----:B------:R-:W-:-:S05]  /*0190*/  LOP3.LUT R5, R5, 0xffffff80, RZ, 0xc0, !PT ;  /* 0xffffff8005057812 */ /* 0x000fca00078ec0ff */
[----:B------:R-:W-:-:S05]  /*01a0*/  IMAD.IADD R17, R10, 0x1, -R5 ;  /* 0x000000010a117824 */ /* 0x000fca00078e0a05 */
[----:B------:R-:W-:-:S04]  /*01b0*/  SHF.R.S32.HI R2, RZ, 0x1f, R17 ;  /* 0x0000001fff027819 */ /* 0x000fc80000011411 */
[----:B------:R-:W-:Y:S02]  /*01c0*/  LEA.HI R2, R2, R17, RZ, 0x3 ;  /* 0x0000001102027211 */ /* 0x000fe400078f18ff */
[----:B0-----:R-:W-:Y:S02]  /*01d0*/  ISETP.NE.AND P0, PT, R0, RZ, PT ;  /* 0x000000ff0000720c */ /* 0x001fe40003f05270 */
[--C-:B------:R-:W-:Y:S02]  /*01e0*/  SHF.R.S32.HI R4, RZ, 0x3, R2.reuse ;  /* 0x00000003ff047819 */ /* 0x100fe40000011402 */
[----:B------:R-:W-:Y:S02]  /*01f0*/  SHF.R.S32.HI R5, RZ, 0x1f, R2 ;  /* 0x0000001fff057819 */ /* 0x000fe40000011402 */
[----:B------:R-:W-:-:S07]  /*0200*/  SHF.R.S32.HI R7, RZ, 0x1f, R0 ;  /* 0x0000001fff077819 */ /* 0x000fce0000011400 */
[----:B-1----:R-:W-:Y:S05]  /*0210*/  @P0 BRA `(.L_x_2) ;  /* 0x00000000008c0947 */ /* 0x002fea0003800000 */
[----:B------:R-:W-:Y:S01]  /*0220*/  ELECT P0, URZ, PT ;  /* 0x00000000003f782f */ /* 0x000fe20003800000 */
[----:B------:R-:W-:-:S12]  /*0230*/  BSSY B0, `(.L_x_2) ;  /* 0x0000021000007945 */ /* 0x000fd80003800000 */
[----:B------:R-:W-:Y:S05]  /*0240*/  @!P0 BRA `(.L_x_3) ;  /* 0x00000000007c8947 */ /* 0x000fea0003800000 */
[----:B------:R-:W0:Y:S01]  /*0250*/  S2UR UR8, SR_CgaCtaId ;  /* 0x00000000000879c3 */ /* 0x000e220000008800 */
[----:B------:R-:W-:Y:S01]  /*0260*/  UMOV UR4, 0x400 ;  /* 0x0000040000047882 */ /* 0x000fe20000000000 */
[----:B------:R-:W-:Y:S01]  /*0270*/  UMOV UR5, 0x1 ;  /* 0x0000000100057882 */ /* 0x000fe20000000000 */
[----:B------:R-:W-:Y:S02]  /*0280*/  UMOV UR6, 0x2 ;  /* 0x0000000200067882 */ /* 0x000fe40000000000 */
[----:B------:R-:W-:-:S04]  /*0290*/  UIADD3 UR6, -UR6, 0x100000, URZ ;  /* 0x0010000006067890 */ /* 0x000fc8000fffe13f */
[----:B------:R-:W-:Y:S02]  /*02a0*/  USHF.L.U32 UR7, UR6, 0xb, URZ ;  /* 0x0000000b06077899 */ /* 0x000fe4000800063f */
[----:B------:R-:W-:Y:S02]  /*02b0*/  USHF.L.U32 UR6, UR6, 0x1, URZ ;  /* 0x0000000106067899 */ /* 0x000fe4000800063f */
[----:B0-----:R-:W-:Y:S02]  /*02c0*/  ULEA UR8, UR8, UR4, 0x18 ;  /* 0x0000000408087291 */ /* 0x001fe4000f8ec03f */
[----:B------:R-:W-:-:S04]  /*02d0*/  UIADD3 UR4, -UR5, 0x100000, URZ ;  /* 0x0010000005047890 */ /* 0x000fc8000fffe13f */
[----:B------:R-:W-:Y:S02]  /*02e0*/  USHF.L.U32 UR5, UR4, 0xb, URZ ;  /* 0x0000000b04057899 */ /* 0x000fe4000800063f */
[----:B------:R-:W-:Y:S01]  /*02f0*/  USHF.L.U32 UR4, UR4, 0x1, URZ ;  /* 0x0000000104047899 */ /* 0x000fe2000800063f */
[----:B------:R-:W0:Y:S11]  /*0300*/  FENCE.VIEW.ASYNC.S ;  /* 0x00000000000073c6 */ /* 0x000e360000000000 */
[----:B0-----:R0:W1:Y:S01]  /*0310*/  SYNCS.EXCH.64 URZ, [UR8+0x36000], UR4 ;  /* 0x03600004083f75b2 */ /* 0x0010620008000100 */
[----:B------:R0:W2:Y:S01]  /*0320*/  SYNCS.EXCH.64 URZ, [UR8+0x36048], UR6 ;  /* 0x03604806083f75b2 */ /* 0x0000a20008000100 */
[----:B------:R0:W3:Y:S01]  /*0330*/  SYNCS.EXCH.64 URZ, [UR8+0x36008], UR4 ;  /* 0x03600804083f75b2 */ /* 0x0000e20008000100 */
[----:B------:R0:W4:Y:S01]  /*0340*/  SYNCS.EXCH.64 URZ, [UR8+0x36050], UR6 ;  /* 0x03605006083f75b2 */ /* 0x0001220008000100 */
[----:B------:R0:W0:Y:S01]  /*0350*/  SYNCS.EXCH.64 URZ, [UR8+0x36010], UR4 ;  /* 0x03601004083f75b2 */ /* 0x0000220008000100 */
        /* <DEDUP_REMOVED lines=13> */
[----:B------:R-:W-:Y:S01]  /*0430*/  NOP ;  /* 0x0000000000007918 */ /* 0x000fe20000000000 */
.L_x_3:
[----:B0-----:R-:W-:Y:S05]  /*0440*/  BSYNC B0 ;  /* 0x0000000000007941 */ /* 0x001fea0003800000 */
.L_x_2:
[----:B------:R-:W-:Y:S01]  /*0450*/  ULDC UR4, c[0x0][0x150] ;  /* 0x0000540000047ab9 */ /* 0x000fe20000000800 */
[----:B------:R-:W-:Y:S01]  /*0460*/  LEA.HI R5, R5, R4, RZ, 0x2 ;  /* 0x0000000405057211 */ /* 0x000fe200078f10ff */
[----:B------:R-:W-:Y:S01]  /*0470*/  FMUL R6, R6, UR4 ;  /* 0x0000000406067c20 */ /* 0x000fe20008400000 */
[----:B------:R-:W-:Y:S01]  /*0480*/  LEA.HI R7, R7, R0, RZ, 0x2 ;  /* 0x0000000007077211 */ /* 0x000fe200078f10ff */
[----:B------:R-:W-:Y:S01]  /*0490*/  ULDC UR4, c[0x0][0x154] ;  /* 0x0000550000047ab9 */ /* 0x000fe20000000800 */
[----:B------:R-:W-:Y:S01]  /*04a0*/  LOP3.LUT R5, R5, 0xfffffffc, RZ, 0xc0, !PT ;  /* 0xfffffffc05057812 */ /* 0x000fe200078ec0ff */
[----:B------:R-:W0:Y:S01]  /*04b0*/  LDC R12, c[0x0][0x140] ;  /* 0x00005000ff0c7b82 */ /* 0x000e220000000800 */
[----:B------:R-:W-:Y:S01]  /*04c0*/  LOP3.LUT R7, R7, 0x3ffffffc, RZ, 0xc0, !PT ;  /* 0x3ffffffc07077812 */ /* 0x000fe200078ec0ff */
[----:B------:R-:W5:Y:S01]  /*04d0*/  F2I.U32.TRUNC.NTZ R6, R6 ;  /* 0x0000000600067305 */ /* 0x000f62000020f000 */
[----:B------:R-:W-:Y:S01]  /*04e0*/  I2FP.F32.U32 R2, R13 ;  /* 0x0000000d00027245 */ /* 0x000fe20000201000 */
[----:B------:R-:W-:Y:S01]  /*04f0*/  IMAD.IADD R5, R4, 0x1, -R5 ;  /* 0x0000000104057824 */ /* 0x000fe200078e0a05 */
[----:B------:R-:W-:Y:S01]  /*0500*/  LOP3.LUT P0, RZ, R17, 0x7, RZ, 0xc0, !PT ;  /* 0x0000000711ff7812 */ /* 0x000fe2000780c0ff */
[----:B------:R-:W-:Y:S01]  /*0510*/  IMAD.IADD R0, R0, 0x1, -R7 ;  /* 0x0000000100007824 */ /* 0x000fe200078e0a07 */
[----:B------:R-:W-:Y:S01]  /*0520*/  ISETP.NE.AND P3, PT, R9, 0x1, PT ;  /* 0x000000010900780c */ /* 0x000fe20003f65270 */
[----:B------:R-:W-:Y:S01]  /*0530*/  FMUL R8, R2, UR4 ;  /* 0x0000000402087c20 */ /* 0x000fe20008400000 */
[----:B------:R-:W-:Y:S01]  /*0540*/  ULDC UR4, c[0x0][0x144] ;  /* 0x0000510000047ab9 */ /* 0x000fe20000000800 */
[----:B------:R-:W-:Y:S01]  /*0550*/  IMAD R5, R0, 0x4, R5 ;  /* 0x0000000400057824 */ /* 0x000fe200078e0205 */
[----:B------:R-:W-:Y:S01]  /*0560*/  NOP ;  /* 0x0000000000007918 */ /* 0x000fe20000000000 */
[----:B------:R-:W-:-:S02]  /*0570*/  NOP ;  /* 0x0000000000007918 */ /* 0x000fc40000000000 */
[----:B------:R-:W1:Y:S01]  /*0580*/  F2I.U32.TRUNC.NTZ R8, R8 ;  /* 0x0000000800087305 */ /* 0x000e62000020f000 */
[----:B------:R-:W-:Y:S01]  /*0590*/  LEA.HI R0, R5, R5, RZ, 0x1 ;  /* 0x0000000505007211 */ /* 0x000fe200078f08ff */
[----:B-----5:R-:W-:-:S03]  /*05a0*/  IMAD.MOV R2, RZ, RZ, -R6 ;  /* 0x000000ffff027224 */ /* 0x020fc600078e0a06 */
[----:B------:R-:W-:Y:S01]  /*05b0*/  LOP3.LUT R0, R0, 0xfffffffe, RZ, 0xc0, !PT ;  /* 0xfffffffe00007812 */ /* 0x000fe200078ec0ff */
[----:B------:R-:W-:Y:S01]  /*05c0*/  IMAD R7, R2, UR4, R11 ;  /* 0x0000000402077c24 */ /* 0x000fe2000f8e020b */
[----:B------:R-:W-:Y:S01]  /*05d0*/  ULDC UR4, c[0x0][0x148] ;  /* 0x0000520000047ab9 */ /* 0x000fe20000000800 */
[C---:B------:R-:W-:Y:S01]  /*05e0*/  IMAD.SHL.U32 R2, R5.reuse, 0x4, RZ ;  /* 0x0000000405027824 */ /* 0x040fe200078e00ff */
[----:B0-----:R-:W-:Y:S01]  /*05f0*/  ISETP.EQ.U32.AND P1, PT, R12, 0x1, PT ;  /* 0x000000010c00780c */ /* 0x001fe20003f22070 */
[----:B------:R-:W-:-:S03]  /*0600*/  IMAD.IADD R0, R5, 0x1, -R0 ;  /* 0x0000000105007824 */ /* 0x000fc600078e0a00 */
[----:B------:R-:W-:Y:S01]  /*0610*/  LOP3.LUT R2, R5, 0xc, R2, 0x78, !PT ;  /* 0x0000000c05027812 */ /* 0x000fe200078e7802 */
[----:B-1----:R-:W-:Y:S01]  /*0620*/  IMAD.MOV R6, RZ, RZ, -R8 ;  /* 0x000000ffff067224 */ /* 0x002fe200078e0a08 */
[----:B------:R-:W-:Y:S02]  /*0630*/  ISETP.NE.AND P4, PT, R0, R7, PT ;  /* 0x000000070000720c */ /* 0x000fe40003f85270 */
[----:B------:R-:W-:Y:S01]  /*0640*/  SHF.R.S32.HI R0, RZ, 0x1f, R3 ;  /* 0x0000001fff007819 */ /* 0x000fe20000011403 */
[----:B------:R-:W-:Y:S01]  /*0650*/  IMAD R5, R6, UR4, R13 ;  /* 0x0000000406057c24 */ /* 0x000fe2000f8e020d */
[----:B------:R-:W-:Y:S02]  /*0660*/  ISETP.LT.U32.AND P0, PT, R2, 0x2, !P0 ;  /* 0x000000020200780c */ /* 0x000fe40004701070 */
[----:B------:R-:W-:-:S04]  /*0670*/  LEA.HI R0, R0, R3, RZ, 0x2 ;  /* 0x0000000300007211 */ /* 0x000fc800078f10ff */
[----:B------:R-:W-:-:S03]  /*0680*/  LOP3.LUT R0, R0, 0xfffffffc, RZ, 0xc0, !PT ;  /* 0xfffffffc00007812 */ /* 0x000fc600078ec0ff */
[----:B------:R-:W-:Y:S02]  /*0690*/  @P4 LEA.HI R4, R2, R2, RZ, 0x1 ;  /* 0x0000000202044211 */ /* 0x000fe400078f08ff */
[----:B------:R-:W-:Y:S02]  /*06a0*/  IMAD.IADD R8, R3, 0x1, -R0 ;  /* 0x0000000103087824 */ /* 0x000fe400078e0a00 */
[----:B------:R-:W-:-:S03]  /*06b0*/  @P4 SHF.R.S32.HI R4, RZ, 0x1, R4 ;  /* 0x00000001ff044819 */ /* 0x000fc60000011404 */
[----:B------:R-:W-:Y:S02]  /*06c0*/  LOP3.LUT P2, RZ, R9, R8, RZ, 0xfc, !PT ;  /* 0x0000000809ff7212 */ /* 0x000fe4000784fcff */
[----:B------:R-:W-:Y:S01]  /*06d0*/  @P4 ISETP.NE.AND P5, PT, R4, R5, PT ;  /* 0x000000050400420c */ /* 0x000fe20003fa5270 */
[----:B------:R-:W-:Y:S01]  /*06e0*/  IMAD.MOV.U32 R4, RZ, RZ, 0x1 ;  /* 0x00000001ff047424 */ /* 0x000fe200078e00ff */
[----:B------:R-:W-:Y:S02]  /*06f0*/  SEL R3, RZ, 0x1, P2 ;  /* 0x00000001ff037807 */ /* 0x000fe40001000000 */
[----:B------:R-:W-:Y:S02]  /*0700*/  SEL R5, RZ, 0x1, !P0 ;  /* 0x00000001ff057807 */ /* 0x000fe40004000000 */
[----:B------:R-:W-:Y:S02]  /*0710*/  @P4 SEL R4, RZ, 0x1, P5 ;  /* 0x00000001ff044807 */ /* 0x000fe40002800000 */
[----:B------:R-:W-:-:S02]  /*0720*/  SEL R3, R3, 0x2, P3 ;  /* 0x0000000203037807 */ /* 0x000fc40001800000 */
[----:B------:R-:W-:Y:S01]  /*0730*/  LOP3.LUT R4, R4, R5, RZ, 0xc0, !PT ;  /* 0x0000000504047212 */ /* 0x000fe200078ec0ff */
[----:B------:R-:W-:Y:S06]  /*0740*/  @!P1 BRA `(.L_x_4) ;  /* 0x0000000000089947 */ /* 0x000fec0003800000 */
[----:B--234-:R-:W-:Y:S01]  /*0750*/  UCGABAR_ARV ;  /* 0x00000000000079c7 */ /* 0x01cfe20008000000 */
[----:B------:R-:W-:Y:S05]  /*0760*/  BRA `(.L_x_5) ;  /* 0x0000000000047947 */ /* 0x000fea0003800000 */
.L_x_4:
[----:B--234-:R-:W-:Y:S01]  /*0770*/  NOP ;  /* 0x0000000000007918 */ /* 0x01cfe20000000000 */
.L_x_5:
[----:B------:R-:W-:Y:S01]  /*0780*/  ULDC.64 UR4, c[0x0][0x598] ;  /* 0x0001660000047ab9 */ /* 0x000fe20000000a00 */
[----:B------:R-:W-:Y:S01]  /*0790*/  ULDC.64 UR12, c[0x0][0x208] ;  /* 0x00008200000c7ab9 */ /* 0x000fe20000000a00 */
[----:B------:R-:W-:-:S04]  /*07a0*/  ISETP.NE.U32.AND P0, PT, RZ, UR4, PT ;  /* 0x00000004ff007c0c */ /* 0x000fc8000bf05070 */
[----:B------:R-:W-:-:S13]  /*07b0*/  ISETP.NE.AND.EX P0, PT, RZ, UR5, PT, P0 ;  /* 0x00000005ff007c0c */ /* 0x000fda000bf05300 */
[----:B------:R-:W-:Y:S05]  /*07c0*/  @!P0 BRA `(.L_x_6) ;  /* 0x00000000001c8947 */ /* 0x000fea0003800000 */
[----:B------:R-:W0:Y:S02]  /*07d0*/  LDC.64 R6, c[0x0][0x598] ;  /* 0x00016600ff067b82 */ /* 0x000e240000000a00 */
[----:B0-----:R-:W2:Y:S02]  /*07e0*/  LDG.E.64 R6, desc[UR12][R6.64] ;  /* 0x0000000c06067981 */ /* 0x001ea4000c1e1b00 */
[----:B--2---:R-:W-:-:S04]  /*07f0*/  ISETP.NE.U32.AND P0, PT, R6, RZ, PT ;  /* 0x000000ff0600720c */ /* 0x004fc80003f05070 */
[----:B------:R-:W-:-:S13]  /*0800*/  ISETP.NE.AND.EX P0, PT, R7, RZ, PT, P0 ;  /* 0x000000ff0700720c */ /* 0x000fda0003f05300 */
[----:B------:R-:W-:Y:S05]  /*0810*/  @!P0 BRA `(.L_x_6) ;  /* 0x0000000000088947 */ /* 0x000fea0003800000 */
[----:B------:R0:W5:Y:S01]  /*0820*/  LD.E R0, desc[UR12][R6.64] ;  /* 0x0000000c06007980 */ /* 0x000162000c101900 */
[----:B------:R-:W-:Y:S05]  /*0830*/  BRA `(.L_x_7) ;  /* 0x0000000000207947 */ /* 0x000fea0003800000 */
.L_x_6:
[----:B------:R-:W-:Y:S02]  /*0840*/  ULDC.64 UR4, c[0x0][0x588] ;  /* 0x0001620000047ab9 */ /* 0x000fe40000000a00 */
[----:B------:R-:W-:-:S04]  /*0850*/  ISETP.NE.U32.AND P0, PT, RZ, UR4, PT ;  /* 0x00000004ff007c0c */ /* 0x000fc8000bf05070 */
[----:B------:R-:W-:-:S13]  /*0860*/  ISETP.NE.AND.EX P0, PT, RZ, UR5, PT, P0 ;  /* 0x00000005ff007c0c */ /* 0x000fda000bf05300 */
[----:B------:R-:W-:Y:S05]  /*0870*/  @!P0 BRA `(.L_x_8) ;  /* 0x00000000000c8947 */ /* 0x000fea0003800000 */
[----:B------:R-:W0:Y:S02]  /*0880*/  LDC.64 R6, c[0x0][0x588] ;  /* 0x00016200ff067b82 */ /* 0x000e240000000a00 */
[----:B0-----:R1:W5:Y:S01]  /*0890*/  LDG.E R0, desc[UR12][R6.64] ;  /* 0x0000000c06007981 */ /* 0x001362000c1e1900 */
[----:B------:R-:W-:Y:S05]  /*08a0*/  BRA `(.L_x_7) ;  /* 0x0000000000047947 */ /* 0x000fea0003800000 */
.L_x_8:
[----:B------:R-:W2:Y:S02]  /*08b0*/  LDC R0, c[0x0][0x580] ;  /* 0x00016000ff007b82 */ /* 0x000ea40000000800 */
.L_x_7:
[----:B------:R-:W-:Y:S02]  /*08c0*/  ULDC.64 UR4, c[0x0][0x5a0] ;  /* 0x0001680000047ab9 */ /* 0x000fe40000000a00 */
[----:B------:R-:W-:-:S04]  /*08d0*/  ISETP.NE.U32.AND P0, PT, RZ, UR4, PT ;  /* 0x00000004ff007c0c */ /* 0x000fc8000bf05070 */
[----:B------:R-:W-:-:S13]  /*08e0*/  ISETP.NE.AND.EX P0, PT, RZ, UR5, PT, P0 ;  /* 0x00000005ff007c0c */ /* 0x000fda000bf05300 */
[----:B------:R-:W-:Y:S05]  /*08f0*/  @!P0 BRA `(.L_x_9) ;  /* 0x00000000001c8947 */ /* 0x000fea0003800000 */
[----:B01----:R-:W0:Y:S02]  /*0900*/  LDC.64 R6, c[0x0][0x5a0] ;  /* 0x00016800ff067b82 */ /* 0x003e240000000a00 */
[----:B0-----:R-:W3:Y:S02]  /*0910*/  LDG.E.64 R6, desc[UR12][R6.64] ;  /* 0x0000000c06067981 */ /* 0x001ee4000c1e1b00 */
[----:B---3--:R-:W-:-:S04]  /*0920*/  ISETP.NE.U32.AND P0, PT, R6, RZ, PT ;  /* 0x000000ff0600720c */ /* 0x008fc80003f05070 */
[----:B------:R-:W-:-:S13]  /*0930*/  ISETP.NE.AND.EX P0, PT, R7, RZ, PT, P0 ;  /* 0x000000ff0700720c */ /* 0x000fda0003f05300 */
[----:B------:R-:W-:Y:S05]  /*0940*/  @!P0 BRA `(.L_x_9) ;  /* 0x0000000000088947 */ /* 0x000fea0003800000 */
[----:B------:R0:W5:Y:S01]  /*0950*/  LD.E R14, desc[UR12][R6.64] ;  /* 0x0000000c060e7980 */ /* 0x000162000c101900 */
[----:B------:R-:W-:Y:S05]  /*0960*/  BRA `(.L_x_10) ;  /* 0x0000000000207947 */ /* 0x000fea0003800000 */
.L_x_9:
[----:B------:R-:W-:Y:S02]  /*0970*/  ULDC.64 UR4, c[0x0][0x590] ;  /* 0x0001640000047ab9 */ /* 0x000fe40000000a00 */
[----:B------:R-:W-:-:S04]  /*0980*/  ISETP.NE.U32.AND P0, PT, RZ, UR4, PT ;  /* 0x00000004ff007c0c */ /* 0x000fc8000bf05070 */
[----:B------:R-:W-:-:S13]  /*0990*/  ISETP.NE.AND.EX P0, PT, RZ, UR5, PT, P0 ;  /* 0x00000005ff007c0c */ /* 0x000fda000bf05300 */
[----:B------:R-:W-:Y:S05]  /*09a0*/  @!P0 BRA `(.L_x_11) ;  /* 0x00000000000c8947 */ /* 0x000fea0003800000 */
[----:B------:R-:W3:Y:S02]  /*09b0*/  LDC.64 R14, c[0x0][0x590] ;  /* 0x00016400ff0e7b82 */ /* 0x000ee40000000a00 */
[----:B---3--:R3:W5:Y:S01]  /*09c0*/  LDG.E R14, desc[UR12][R14.64] ;  /* 0x0000000c0e0e7981 */ /* 0x008762000c1e1900 */
[----:B------:R-:W-:Y:S05]  /*09d0*/  BRA `(.L_x_10) ;  /* 0x0000000000047947 */ /* 0x000fea0003800000 */
.L_x_11:
[----:B------:R-:W4:Y:S02]  /*09e0*/  LDC R14, c[0x0][0x584] ;  /* 0x00016100ff0e7b82 */ /* 0x000f240000000800 */
.L_x_10:
[----:B------:R-:W1:Y:S08]  /*09f0*/  LDC R5, c[0x0][0x3c4] ;  /* 0x0000f100ff057b82 */ /* 0x000e700000000800 */
[----:B------:R-:W2:Y:S01]  /*0a00*/  LDC.64 R18, c[0x0][0x3c8] ;  /* 0x0000f200ff127b82 */ /* 0x000ea20000000a00 */
[----:B-1----:R-:W-:-:S05]  /*0a10*/  VIADD R5, R5, 0x1f ;  /* 0x0000001f05057836 */ /* 0x002fca0000000000 */
[----:B0-----:R-:W-:-:S04]  /*0a20*/  SHF.R.S32.HI R6, RZ, 0x1f, R5 ;  /* 0x0000001fff067819 */ /* 0x001fc80000011405 */
[----:B------:R-:W-:-:S04]  /*0a30*/  LEA.HI R6, R6, R5, RZ, 0x5 ;  /* 0x0000000506067211 */ /* 0x000fc800078f28ff */
[----:B------:R-:W-:-:S05]  /*0a40*/  SHF.R.S32.HI R7, RZ, 0x5, R6 ;  /* 0x00000005ff077819 */ /* 0x000fca0000011406 */
[----:B--2---:R-:W-:-:S04]  /*0a50*/  IMAD R6, R7, R18, RZ ;  /* 0x0000001207067224 */ /* 0x004fc800078e02ff */
[----:B------:R-:W-:Y:S01]  /*0a60*/  IMAD R5, R6, R19, RZ ;  /* 0x0000001306057224 */ /* 0x000fe200078e02ff */
[----:B------:R-:W-:Y:S06]  /*0a70*/  @!P1 BRA `(.L_x_12) ;  /* 0x00000000000c9947 */ /* 0x000fec0003800000 */
[----:B------:R-:W-:Y:S01]  /*0a80*/  UCGABAR_WAIT ;  /* 0x0000000000007dc7 */ /* 0x000fe20008000000 */
[----:B------:R-:W-:Y:S01]  /*0a90*/  CCTL.IVALL ;  /* 0x00000000ff00798f */ /* 0x000fe20002000000 */
[----:B------:R-:W-:Y:S05]  /*0aa0*/  BRA `(.L_x_13) ;  /* 0x0000000000047947 */ /* 0x000fea0003800000 */
.L_x_12:
[----:B------:R-:W-:Y:S06]  /*0ab0*/  BAR.SYNC.DEFER_BLOCKING 0x0 ;  /* 0x0000000000007b1d */ /* 0x000fec0000010000 */
.L_x_13:
[----:B------:R-:W-:-:S13]  /*0ac0*/  ISETP.NE.AND P0, PT, R9, RZ, PT ;  /* 0x000000ff0900720c */ /* 0x000fda0003f05270 */
[----:B------:R-:W-:Y:S05]  /*0ad0*/  @!P0 BRA `(.L_x_14) ;  /* 0x0000005400c88947 */ /* 0x000fea0003800000 */
[----:B------:R-:W-:-:S13]  /*0ae0*/  ISETP.NE.AND P0, PT, R9, 0x1, PT ;  /* 0x000000010900780c */ /* 0x000fda0003f05270 */
[----:B------:R-:W-:Y:S05]  /*0af0*/  @P0 EXIT ;  /* 0x000000000000094d */ /* 0x000fea0003800000 */
[----:B------:R-:W-:Y:S01]  /*0b00*/  ISETP.GE.AND P0, PT, R5, 0x1, PT ;  /* 0x000000010500780c */ /* 0x000fe20003f06270 */
[----:B------:R-:W-:Y:S01]  /*0b10*/  UMOV UR4, URZ ;  /* 0x0000003f00047c82 */ /* 0x000fe20008000000 */
[----:B------:R-:W-:Y:S02]  /*0b20*/  CS2R R54, SRZ ;  /* 0x0000000000367805 */ /* 0x000fe4000001ff00 */
[----:B------:R-:W-:Y:S02]  /*0b30*/  CS2R R56, SRZ ;  /* 0x0000000000387805 */ /* 0x000fe4000001ff00 */
[----:B------:R-:W-:Y:S02]  /*0b40*/  CS2R R58, SRZ ;  /* 0x00000000003a7805 */ /* 0x000fe4000001ff00 */
[----:B------:R-:W-:Y:S02]  /*0b50*/  CS2R R60, SRZ ;  /* 0x00000000003c7805 */ /* 0x000fe4000001ff00 */
[----:B------:R-:W-:-:S02]  /*0b60*/  CS2R R62, SRZ ;  /* 0x00000000003e7805 */ /* 0x000fc4000001ff00 */
[----:B------:R-:W-:Y:S02]  /*0b70*/  CS2R R64, SRZ ;  /* 0x0000000000407805 */ /* 0x000fe4000001ff00 */
        /* <DEDUP_REMOVED lines=25> */
[----:B------:R-:W-:Y:S01]  /*0d10*/  CS2R R52, SRZ ;  /* 0x0000000000347805 */ /* 0x000fe2000001ff00 */
[----:B------:R-:W-:Y:S06]  /*0d20*/  @!P0 BRA `(.L_x_15) ;  /* 0x0000000000e88947 */ /* 0x000fec0003800000 */
[----:B------:R-:W-:-:S04]  /*0d30*/  LOP3.LUT R6, R3, 0x1, RZ, 0xfc, !PT ;  /* 0x0000000103067812 */ /* 0x000fc800078efcff */
[----:B------:R-:W-:-:S13]  /*0d40*/  ISETP.NE.AND P1, PT, R6, 0x3, PT ;  /* 0x000000030600780c */ /* 0x000fda0003f25270 */
[----:B------:R-:W-:Y:S05]  /*0d50*/  @!P1 BRA `(.L_x_16) ;  /* 0x0000000000049947 */ /* 0x000fea0003800000 */
[----:B------:R-:W-:Y:S01]  /*0d60*/  BPT.TRAP 0x1 ;  /* 0x000000040000795c */ /* 0x000fe20000300000 */
.L_x_16:
[----:B------:R-:W0:Y:S01]  /*0d70*/  S2UR UR5, SR_CgaCtaId ;  /* 0x00000000000579c3 */ /* 0x000e220000008800 */
[----:B------:R-:W-:Y:S01]  /*0d80*/  SHF.L.U32 R6, RZ, 0x1f, RZ ;  /* 0x0000001fff067819 */ /* 0x000fe200000006ff */
[----:B------:R-:W-:Y:S02]  /*0d90*/  UMOV UR4, 0x400 ;  /* 0x0000040000047882 */ /* 0x000fe40000000000 */
[----:B0-----:R-:W-:-:S12]  /*0da0*/  ULEA UR4, UR5, UR4, 0x18 ;  /* 0x0000000405047291 */ /* 0x001fd8000f8ec03f */
.L_x_17:
[----:B0-----:R-:W-:-:S04]  /*0db0*/  IMAD.U32 R7, RZ, RZ, UR4 ;  /* 0x00000004ff077e24 */ /* 0x001fc8000f8e00ff */
[----:B------:R0:W1:Y:S03]  /*0dc0*/  SYNCS.PHASECHK.TRANS64.TRYWAIT P1, [R7+URZ+0x36000], R6 ;  /* 0x03600006070075a7 */ /* 0x000066000802017f */
[----:B-1----:R-:W-:Y:S05]  /*0dd0*/  @!P1 NANOSLEEP.SYNCS 0x989680 ;  /* 0x009896800000995d */ /* 0x002fea0003900000 */
[----:B------:R-:W1:Y:S02]  /*0de0*/  @!P1 SYNCS.PHASECHK.TRANS64 P1, [R7+URZ+0x36000], R6 ;  /* 0x03600006070095a7 */ /* 0x000e64000802007f */
[----:B-1----:R-:W-:Y:S05]  /*0df0*/  @!P1 BRA `(.L_x_17) ;  /* 0xfffffffc00ec9947 */ /* 0x002fea000383ffff */
[----:B------:R-:W-:Y:S01]  /*0e00*/  UIADD3 UR5, UR4, 0x24000, URZ ;  /* 0x0002400004057890 */ /* 0x000fe2000fffe03f */
[----:B------:R-:W-:Y:S01]  /*0e10*/  WARPGROUP.ARRIVE ;  /* 0x00000000000079c5 */ /* 0x000fe20000000000 */
[----:B------:R-:W-:Y:S02]  /*0e20*/  USHF.R.U32.HI UR4, URZ, 0x4, UR4 ;  /* 0x000000043f047899 */ /* 0x000fe40008011604 */
[----:B------:R-:W-:Y:S02]  /*0e30*/  USHF.R.U32.HI UR5, URZ, 0x4, UR5 ;  /* 0x000000043f057899 */ /* 0x000fe40008011605 */
[----:B------:R-:W-:Y:S02]  /*0e40*/  ULOP3.LUT UR4, UR4, 0x3fff, URZ, 0xc0, !UPT ;  /* 0x00003fff04047892 */ /* 0x000fe4000f8ec03f */
[----:B------:R-:W-:Y:S02]  /*0e50*/  ULOP3.LUT UR5, UR5, 0x3fff, URZ, 0xc0, !UPT ;  /* 0x00003fff05057892 */ /* 0x000fe4000f8ec03f */
[----:B------:R-:W-:-:S02]  /*0e60*/  ULOP3.LUT UR9, UR4, 0x10000, URZ, 0xfc, !UPT ;  /* 0x0001000004097892 */ /* 0x000fc4000f8efc3f */
[----:B------:R-:W-:Y:S02]  /*0e70*/  ULOP3.LUT UR10, UR5, 0x10000, URZ, 0xfc, !UPT ;  /* 0x00010000050a7892 */ /* 0x000fe4000f8efc3f */
[----:B------:R-:W-:Y:S01]  /*0e80*/  UIADD3 UR8, UR9, 0x200, URZ ;  /* 0x0000020009087890 */ /* 0x000fe2000fffe03f */
[----:B------:R-:W-:Y:S02]  /*0e90*/  UMOV UR5, 0x40000040 ;  /* 0x4000004000057882 */ /* 0x000fe40000000000 */
[----:B------:R-:W-:Y:S01]  /*0ea0*/  UMOV UR4, UR9 ;  /* 0x0000000900047c82 */ /* 0x000fe20008000000 */
[----:B------:R-:W-:Y:S01]  /*0eb0*/  UMOV UR7, 0x40000040 ;  /* 0x4000004000077882 */ /* 0x000fe20000000000 */
[----:B------:R-:W-:Y:S02]  /*0ec0*/  UMOV UR6, UR10 ;  /* 0x0000000a00067c82 */ /* 0x000fe40008000000 */
[----:B------:R-:W-:Y:S01]  /*0ed0*/  HGMMA.64x64x8.F32.TF32 R56, gdesc[UR4], RZ, !UPT ;  /* 0x04e00000043879f0 */ /* 0x000fe2000c7028ff */
[----:B------:R-:W-:Y:S01]  /*0ee0*/  UMOV UR4, UR8 ;  /* 0x0000000800047c82 */ /* 0x000fe20008000000 */
[----:B------:R-:W-:Y:S01]  /*0ef0*/  UMOV UR5, 0x40000040 ;  /* 0x4000004000057882 */ /* 0x000fe20000000000 */
[----:B------:R-:W-:Y:S01]  /*0f00*/  UIADD3 UR8, UR9, 0x202, URZ ;  /* 0x0000020209087890 */ /* 0x000fe2000fffe03f */
[----:B------:R-:W-:Y:S01]  /*0f10*/  HGMMA.64x64x8.F32.TF32 R24, gdesc[UR4], RZ, !UPT ;  /* 0x04e00000041879f0 */ /* 0x000fe2000c7028ff */
[----:B------:R-:W-:-:S02]  /*0f20*/  UIADD3 UR4, UR9, 0x2, URZ ;  /* 0x0000000209047890 */ /* 0x000fc4000fffe03f */
[----:B------:R-:W-:Y:S01]  /*0f30*/  UIADD3 UR6, UR10, 0x2, URZ ;  /* 0x000000020a067890 */ /* 0x000fe2000fffe03f */
[----:B------:R-:W-:Y:S01]  /*0f40*/  UMOV UR5, 0x40000040 ;  /* 0x4000004000057882 */ /* 0x000fe20000000000 */
[----:B------:R-:W-:-:S07]  /*0f50*/  UMOV UR7, 0x40000040 ;  /* 0x4000004000077882 */ /* 0x000fce0000000000 */
[----:B------:R-:W-:Y:S01]  /*0f60*/  HGMMA.64x64x8.F32.TF32 R56, gdesc[UR4], R56 ;  /* 0x04e00000043879f0 */ /* 0x000fe20008702838 */
[----:B------:R-:W-:Y:S01]  /*0f70*/  UMOV UR4, UR8 ;  /* 0x0000000800047c82 */ /* 0x000fe20008000000 */
[----:B------:R-:W-:Y:S01]  /*0f80*/  UMOV UR5, 0x40000040 ;  /* 0x4000004000057882 */ /* 0x000fe20000000000 */
[----:B------:R-:W-:Y:S01]  /*0f90*/  UIADD3 UR8, UR9, 0x204, URZ ;  /* 0x0000020409087890 */ /* 0x000fe2000fffe03f */
[----:B------:R-:W-:Y:S01]  /*0fa0*/  HGMMA.64x64x8.F32.TF32 R24, gdesc[UR4], R24 ;  /* 0x04e00000041879f0 */ /* 0x000fe20008702818 */
[----:B------:R-:W-:Y:S02]  /*0fb0*/  UIADD3 UR4, UR9, 0x4, URZ ;  /* 0x0000000409047890 */ /* 0x000fe4000fffe03f */
        /* <DEDUP_REMOVED lines=14> */
[----:B------:R-:W-:Y:S02]  /*10a0*/  UMOV UR5, 0x40000040 ;  /* 0x4000004000057882 */ /* 0x000fe40000000000 */
[----:B------:R-:W-:Y:S01]  /*10b0*/  HGMMA.64x64x8.F32.TF32 R24, gdesc[UR4], R24, gsb0 ;  /* 0x04e00000041879f0 */ /* 0x000fe20008002818 */
[----:B------:R-:W-:-:S05]  /*10c0*/  UMOV UR4, 0x1 ;  /* 0x0000000100047882 */ /* 0x000fca0000000000 */
.L_x_15:
[----:B0-----:R-:W-:-:S05]  /*10d0*/  VIMNMX R6, R5, 0x1, PT ;  /* 0x0000000105067848 */ /* 0x001fca0003fe0100 */
[----:B------:R-:W-:-:S05]  /*10e0*/  IMAD.IADD R6, R5, 0x1, -R6 ;  /* 0x0000000105067824 */ /* 0x000fca00078e0a06 */
[----:B------:R-:W-:-:S13]  /*10f0*/  ISETP.GE.AND P1, PT, R6, 0x1, PT ;  /* 0x000000010600780c */ /* 0x000fda0003f26270 */
[----:B------:R-:W-:Y:S05]  /*1100*/  @!P1 BRA `(.L_x_18) ;  /* 0x00000004005c9947 */ /* 0x000fea0003800000 */
[----:B------:R-:W0:Y:S01]  /*1110*/  S2UR UR6, SR_CgaCtaId ;  /* 0x00000000000679c3 */ /* 0x000e220000008800 */
[----:B------:R-:W-:Y:S01]  /*1120*/  UMOV UR5, 0x400 ;  /* 0x0000040000057882 */ /* 0x000fe20000000000 */
[----:B------:R-:W-:Y:S01]  /*1130*/  LOP3.LUT R11, R3, 0x1, RZ, 0xfc, !PT ;  /* 0x00000001030b7812 */ /* 0x000fe200078efcff */
[----:B------:R-:W-:Y:S01]  /*1140*/  IMAD.MOV.U32 R10, RZ, RZ, RZ ;  /* 0x000000ffff0a7224 */ /* 0x000fe200078e00ff */
[----:B------:R-:W-:Y:S01]  /*1150*/  UISETP.NE.U32.AND UP0, UPT, UR4, URZ, UPT ;  /* 0x0000003f0400728c */ /* 0x000fe2000bf05070 */
[----:B------:R-:W-:Y:S02]  /*1160*/  IMAD.MOV.U32 R5, RZ, RZ, R6 ;  /* 0x000000ffff057224 */ /* 0x000fe400078e0006 */
[----:B------:R-:W-:Y:S01]  /*1170*/  IMAD.MOV.U32 R7, RZ, RZ, RZ ;  /* 0x000000ffff077224 */ /* 0x000fe200078e00ff */
[----:B0-----:R-:W-:-:S04]  /*1180*/  ULEA UR14, UR6, UR5, 0x18 ;  /* 0x00000005060e7291 */ /* 0x001fc8000f8ec03f */
[----:B------:R-:W-:Y:S02]  /*1190*/  UIADD3 UR6, UR14, 0x24000, URZ ;  /* 0x000240000e067890 */ /* 0x000fe4000fffe03f */
[----:B------:R-:W-:Y:S02]  /*11a0*/  USHF.R.U32.HI UR5, URZ, 0x4, UR14 ;  /* 0x000000043f057899 */ /* 0x000fe4000801160e */
[----:B------:R-:W-:Y:S02]  /*11b0*/  USHF.R.U32.HI UR6, URZ, 0x4, UR6 ;  /* 0x000000043f067899 */ /* 0x000fe40008011606 */
[----:B------:R-:W-:Y:S02]  /*11c0*/  ULOP3.LUT UR5, UR5, 0x3fff, URZ, 0xc0, !UPT ;  /* 0x00003fff05057892 */ /* 0x000fe4000f8ec03f */
[----:B------:R-:W-:Y:S02]  /*11d0*/  ULOP3.LUT UR6, UR6, 0x3fff, URZ, 0xc0, !UPT ;  /* 0x00003fff06067892 */ /* 0x000fe4000f8ec03f */
[----:B------:R-:W-:-:S02]  /*11e0*/  ULOP3.LUT UR15, UR5, 0x10000, URZ, 0xfc, !UPT ;  /* 0x00010000050f7892 */ /* 0x000fc4000f8efc3f */
[----:B------:R-:W-:-:S12]  /*11f0*/  ULOP3.LUT UR16, UR6, 0x10000, URZ, 0xfc, !UPT ;  /* 0x0001000006107892 */ /* 0x000fd8000f8efc3f */
.L_x_23:
[----:B------:R-:W-:-:S13]  /*1200*/  ISETP.NE.AND P2, PT, R11, 0x3, PT ;  /* 0x000000030b00780c */ /* 0x000fda0003f45270 */
[----:B------:R-:W-:Y:S05]  /*1210*/  @!P2 BRA `(.L_x_19) ;  /* 0x000000000004a947 */ /* 0x000fea0003800000 */
[----:B------:R-:W-:Y:S01]  /*1220*/  BPT.TRAP 0x1 ;  /* 0x000000040000795c */ /* 0x000fe20000300000 */
.L_x_19:
[----:B------:R-:W-:Y:S01]  /*1230*/  SHF.L.U32 R8, R10, 0x1f, RZ ;  /* 0x0000001f0a087819 */ /* 0x000fe200000006ff */
[----:B------:R-:W-:-:S12]  /*1240*/  ULEA UR5, UR4, UR14, 0x3 ;  /* 0x0000000e04057291 */ /* 0x000fd8000f8e183f */
.L_x_20:
[----:B0-----:R-:W-:-:S04]  /*1250*/  IMAD.U32 R9, RZ, RZ, UR5 ;  /* 0x00000005ff097e24 */ /* 0x001fc8000f8e00ff */
[----:B------:R0:W1:Y:S03]  /*1260*/  SYNCS.PHASECHK.TRANS64.TRYWAIT P1, [R9+URZ+0x36000], R8 ;  /* 0x03600008090075a7 */ /* 0x000066000802017f */
[----:B-1----:R-:W-:Y:S05]  /*1270*/  @!P1 NANOSLEEP.SYNCS 0x989680 ;  /* 0x009896800000995d */ /* 0x002fea0003900000 */
[----:B------:R-:W1:Y:S02]  /*1280*/  @!P1 SYNCS.PHASECHK.TRANS64 P1, [R9+URZ+0x36000], R8 ;  /* 0x03600008090095a7 */ /* 0x000e64000802007f */
[----:B-1----:R-:W-:Y:S05]  /*1290*/  @!P1 BRA `(.L_x_20) ;  /* 0xfffffffc00ec9947 */ /* 0x002fea000383ffff */
[----:B------:R-:W-:Y:S01]  /*12a0*/  ULEA UR6, UR4, UR15, 0xa ;  /* 0x0000000f04067291 */ /* 0x000fe2000f8e503f */
[----:B------:R-:W-:Y:S01]  /*12b0*/  WARPGROUP.ARRIVE ;  /* 0x00000000000079c5 */ /* 0x000fe20000000000 */
[----:B------:R-:W-:Y:S02]  /*12c0*/  ULEA UR5, UR4, UR16, 0x9 ;  /* 0x0000001004057291 */ /* 0x000fe4000f8e483f */
[----:B------:R-:W-:Y:S01]  /*12d0*/  UIADD3 UR7, UR6, 0x200, URZ ;  /* 0x0000020006077890 */ /* 0x000fe2000fffe03f */
[----:B------:R-:W-:Y:S02]  /*12e0*/  UMOV UR11, 0x40000040 ;  /* 0x40000040000b7882 */ /* 0x000fe40000000000 */
[----:B------:R-:W-:Y:S01]  /*12f0*/  UMOV UR8, UR6 ;  /* 0x0000000600087c82 */ /* 0x000fe20008000000 */
[----:B------:R-:W-:Y:S01]  /*1300*/  UMOV UR9, 0x40000040 ;  /* 0x4000004000097882 */ /* 0x000fe20000000000 */
[----:B------:R-:W-:Y:S02]  /*1310*/  UMOV UR10, UR5 ;  /* 0x00000005000a7c82 */ /* 0x000fe40008000000 */
[----:B------:R-:W-:Y:S01]  /*1320*/  HGMMA.64x64x8.F32.TF32 R56, gdesc[UR8], R56, UP0 ;  /* 0x04e00000083879f0 */ /* 0x000fe2000bf02838 */
[----:B------:R-:W-:Y:S01]  /*1330*/  UMOV UR8, UR7 ;  /* 0x0000000700087c82 */ /* 0x000fe20008000000 */
[----:B------:R-:W-:Y:S01]  /*1340*/  UMOV UR9, 0x40000040 ;  /* 0x4000004000097882 */ /* 0x000fe20000000000 */
[----:B------:R-:W-:Y:S01]  /*1350*/  UIADD3 UR7, UR6, 0x202, URZ ;  /* 0x0000020206077890 */ /* 0x000fe2000fffe03f */
[----:B------:R-:W-:Y:S01]  /*1360*/  HGMMA.64x64x8.F32.TF32 R24, gdesc[UR8], R24, UP0 ;  /* 0x04e00000081879f0 */ /* 0x000fe2000bf02818 */
        /* <DEDUP_REMOVED lines=16> */
[----:B------:R-:W-:Y:S01]  /*1470*/  HGMMA.64x64x8.F32.TF32 R24, gdesc[UR8], R24 ;  /* 0x04e00000081879f0 */ /* 0x000fe20008702818 */
[----:B------:R-:W-:Y:S02]  /*1480*/  UIADD3 UR10, UR5, 0x6, URZ ;  /* 0x00000006050a7890 */ /* 0x000fe4000fffe03f */
[----:B------:R-:W-:Y:S02]  /*1490*/  UIADD3 UR8, UR6, 0x6, URZ ;  /* 0x0000000606087890 */ /* 0x000fe4000fffe03f */
[----:B------:R-:W-:Y:S01]  /*14a0*/  UIADD3 UR6, UR6, 0x206, URZ ;  /* 0x0000020606067890 */ /* 0x000fe2000fffe03f */
[----:B------:R-:W-:Y:S01]  /*14b0*/  UMOV UR11, 0x40000040 ;  /* 0x40000040000b7882 */ /* 0x000fe20000000000 */
[----:B------:R-:W-:-:S05]  /*14c0*/  UMOV UR9, 0x40000040 ;  /* 0x4000004000097882 */ /* 0x000fca0000000000 */
[----:B------:R-:W-:Y:S01]  /*14d0*/  HGMMA.64x64x8.F32.TF32 R56, gdesc[UR8], R56 ;  /* 0x04e00000083879f0 */ /* 0x000fe20008702838 */
[----:B------:R-:W-:Y:S01]  /*14e0*/  UMOV UR8, UR6 ;  /* 0x0000000600087c82 */ /* 0x000fe20008000000 */
[----:B------:R-:W-:Y:S02]  /*14f0*/  UMOV UR9, 0x40000040 ;  /* 0x4000004000097882 */ /* 0x000fe40000000000 */
[----:B------:R-:W-:Y:S03]  /*1500*/  HGMMA.64x64x8.F32.TF32 R24, gdesc[UR8], R24, gsb0 ;  /* 0x04e00000081879f0 */ /* 0x000fe60008002818 */
[----:B------:R-:W-:Y:S02]  /*1510*/  WARPGROUP.DEPBAR.LE gsb0, 0x1 ;  /* 0x00008000000079c5 */ /* 0x000fe40000010100 */
[----:B------:R-:W-:Y:S05]  /*1520*/  @!P2 BRA `(.L_x_21) ;  /* 0x000000000004a947 */ /* 0x000fea0003800000 */
[----:B------:R-:W-:Y:S01]  /*1530*/  BPT.TRAP 0x1 ;  /* 0x000000040000795c */ /* 0x000fe20000300000 */
.L_x_21:
[----:B------:R-:W-:-:S13]  /*1540*/  ISETP.NE.AND P1, PT, R4, RZ, PT ;  /* 0x000000ff0400720c */ /* 0x000fda0003f25270 */
[----:B0-----:R-:W-:-:S05]  /*1550*/  @P1 LEA R8, R7, UR14, 0x3 ;  /* 0x0000000e07081c11 */ /* 0x001fca000f8e18ff */
[----:B------:R-:W-:-:S05]  /*1560*/  @P1 VIADD R9, R8, 0x36048 ;  /* 0x0003604808091836 */ /* 0x000fca0000000000 */
[----:B------:R-:W-:-:S04]  /*1570*/  @P1 PRMT R9, R2, 0x654, R9 ;  /* 0x0000065402091816 */ /* 0x000fc80000000009 */
[----:B------:R0:W-:Y:S01]  /*1580*/  @P1 SYNCS.ARRIVE.TRANS64.RED.A1T0 RZ, [R9+URZ], RZ ;  /* 0x000000ff09ff19a7 */ /* 0x0001e2000810043f */
[----:B------:R-:W-:-:S13]  /*1590*/  ISETP.GT.U32.AND P1, PT, R3, 0x1, PT ;  /* 0x000000010300780c */ /* 0x000fda0003f24070 */
[----:B0-----:R-:W-:Y:S05]  /*15a0*/  @P1 BRA `(.L_x_22) ;  /* 0x0000000000041947 */ /* 0x001fea0003800000 */
[----:B------:R-:W-:Y:S01]  /*15b0*/  BPT.TRAP 0x1 ;  /* 0x000000040000795c */ /* 0x000fe20000300000 */
.L_x_22:
[----:B------:R-:W-:Y:S01]  /*15c0*/  UIADD3 UR4, UR4, 0x1, URZ ;  /* 0x0000000104047890 */ /* 0x000fe2000fffe03f */
[----:B------:R-:W-:Y:S01]  /*15d0*/  ISETP.GT.AND P2, PT, R5, 0x1, PT ;  /* 0x000000010500780c */ /* 0x000fe20003f44270 */
[----:B------:R-:W-:Y:S02]  /*15e0*/  VIADD R7, R7, 0x1 ;  /* 0x0000000107077836 */ /* 0x000fe40000000000 */
[----:B------:R-:W-:Y:S01]  /*15f0*/  UISETP.NE.AND UP0, UPT, UR4, 0x9, UPT ;  /* 0x000000090400788c */ /* 0x000fe2000bf05270 */
[----:B------:R-:W-:Y:S02]  /*1600*/  VIADD R5, R5, 0xffffffff ;  /* 0xffffffff05057836 */ /* 0x000fe40000000000 */
[C---:B------:R-:W-:Y:S01]  /*1610*/  ISETP.NE.AND P1, PT, R7.reuse, 0x9, PT ;  /* 0x000000090700780c */ /* 0x040fe20003f25270 */
[----:B------:R-:W-:Y:S02]  /*1620*/  USEL UR5, URZ, 0x1, UP0 ;  /* 0x000000013f057887 */ /* 0x000fe40008000000 */
[----:B------:R-:W-:Y:S01]  /*1630*/  USEL UR4, UR4, URZ, UP0 ;  /* 0x0000003f04047287 */ /* 0x000fe20008000000 */
[----:B------:R-:W-:Y:S01]  /*1640*/  SEL R7, R7, RZ, P1 ;  /* 0x000000ff07077207 */ /* 0x000fe20000800000 */
[----:B------:R-:W-:-:S02]  /*1650*/  UPLOP3.LUT UP0, UPT, UPT, UPT, UPT, 0x80, 0x0 ;  /* 0x000000000000789c */ /* 0x000fc40003f0f070 */
[----:B------:R-:W-:Y:S01]  /*1660*/  LOP3.LUT R10, R10, UR5, RZ, 0x3c, !PT ;  /* 0x000000050a0a7c12 */ /* 0x000fe2000f8e3cff */
[----:B------:R-:W-:Y:S08]  /*1670*/  @P2 BRA `(.L_x_23) ;  /* 0xfffffff800e02947 */ /* 0x000ff0000383ffff */
.L_x_18:
[----:B------:R-:W-:Y:S02]  /*1680*/  WARPGROUP.DEPBAR.LE gsb0, 0x0 ;  /* 0x00008000000079c5 */ /* 0x000fe40000010000 */
[----:B------:R-:W-:Y:S05]  /*1690*/  @!P0 BRA `(.L_x_24) ;  /* 0x0000000000548947 */ /* 0x000fea0003800000 */
[----:B------:R-:W-:-:S04]  /*16a0*/  LOP3.LUT R5, R3, 0x1, RZ, 0xfc, !PT ;  /* 0x0000000103057812 */ /* 0x000fc800078efcff */
[----:B------:R-:W-:-:S13]  /*16b0*/  ISETP.NE.AND P0, PT, R5, 0x3, PT ;  /* 0x000000030500780c */ /* 0x000fda0003f05270 */
[----:B------:R-:W-:Y:S05]  /*16c0*/  @!P0 BRA `(.L_x_25) ;  /* 0x0000000000048947 */ /* 0x000fea0003800000 */
[----:B------:R-:W-:Y:S01]  /*16d0*/  BPT.TRAP 0x1 ;  /* 0x000000040000795c */ /* 0x000fe20000300000 */
.L_x_25:
[----:B------:R-:W-:Y:S01]  /*16e0*/  ISETP.NE.AND P0, PT, R4, RZ, PT ;  /* 0x000000ff0400720c */ /* 0x000fe20003f05270 */
[----:B------:R-:W-:Y:S01]  /*16f0*/  BSSY B0, `(.L_x_26) ;  /* 0x000000d000007945 */ /* 0x000fe20003800000 */
[----:B------:R-:W-:-:S11]  /*1700*/  ISETP.GT.U32.AND P1, PT, R3, 0x1, PT ;  /* 0x000000010300780c */ /* 0x000fd60003f24070 */
[----:B------:R-:W-:Y:S05]  /*1710*/  @!P0 BRA `(.L_x_27) ;  /* 0x0000000000288947 */ /* 0x000fea0003800000 */
[----:B------:R-:W0:Y:S01]  /*1720*/  S2R R8, SR_CgaCtaId ;  /* 0x0000000000087919 */ /* 0x000e220000008800 */
[----:B------:R-:W-:Y:S01]  /*1730*/  IMAD.WIDE.U32 R4, R6, 0x38e38e39, RZ ;  /* 0x38e38e3906047825 */ /* 0x000fe200078e00ff */
[----:B------:R-:W-:-:S04]  /*1740*/  MOV R3, 0x400 ;  /* 0x0000040000037802 */ /* 0x000fc80000000f00 */
[----:B------:R-:W-:-:S05]  /*1750*/  SHF.R.U32.HI R5, RZ, 0x1, R5 ;  /* 0x00000001ff057819 */ /* 0x000fca0000011605 */
[----:B------:R-:W-:Y:S01]  /*1760*/  IMAD R6, R5, -0x9, R6 ;  /* 0xfffffff705067824 */ /* 0x000fe200078e0206 */
[----:B0-----:R-:W-:-:S05]  /*1770*/  LEA R3, R8, R3, 0x18 ;  /* 0x0000000308037211 */ /* 0x001fca00078ec0ff */
[----:B------:R-:W-:-:S04]  /*1780*/  IMAD R6, R6, 0x8, R3 ;  /* 0x0000000806067824 */ /* 0x000fc800078e0203 */
[----:B------:R-:W-:-:S05]  /*1790*/  VIADD R3, R6, 0x36048 ;  /* 0x0003604806037836 */ /* 0x000fca0000000000 */
[----:B------:R-:W-:-:S04]  /*17a0*/  PRMT R3, R2, 0x654, R3 ;  /* 0x0000065402037816 */ /* 0x000fc80000000003 */
[----:B------:R0:W-:Y:S03]  /*17b0*/  SYNCS.ARRIVE.TRANS64.RED.A1T0 RZ, [R3+URZ], RZ ;  /* 0x000000ff03ff79a7 */ /* 0x0001e6000810043f */
.L_x_27:
[----:B------:R-:W-:Y:S05]  /*17c0*/  BSYNC B0 ;  /* 0x0000000000007941 */ /* 0x000fea0003800000 */
.L_x_26:
[----:B------:R-:W-:Y:S05]  /*17d0*/  @P1 BRA `(.L_x_24) ;  /* 0x0000000000041947 */ /* 0x000fea0003800000 */
[----:B------:R-:W-:Y:S01]  /*17e0*/  BPT.TRAP 0x1 ;  /* 0x000000040000795c */ /* 0x000fe20000300000 */
.L_x_24:
[----:B------:R-:W0:Y:S01]  /*17f0*/  S2R R2, SR_TID.X ;  /* 0x0000000000027919 */ /* 0x000e220000002100 */
[----:B------:R-:W-:Y:S01]  /*1800*/  ULDC.64 UR4, c[0x0][0x280] ;  /* 0x0000a00000047ab9 */ /* 0x000fe20000000a00 */
[----:B------:R-:W1:Y:S01]  /*1810*/  S2R R5, SR_CTAID.Y ;  /* 0x0000000000057919 */ /* 0x000e620000002600 */
[----:B------:R-:W2:Y:S01]  /*1820*/  S2R R11, SR_CTAID.X ;  /* 0x00000000000b7919 */ /* 0x000ea20000002500 */
[----:B0-----:R-:W-:-:S04]  /*1830*/  SHF.R.S32.HI R3, RZ, 0x1f, R2 ;  /* 0x0000001fff037819 */ /* 0x001fc80000011402 */
[----:B------:R-:W-:Y:S01]  /*1840*/  LEA.HI R3, R3, R2, RZ, 0x7 ;  /* 0x0000000203037211 */ /* 0x000fe200078f38ff */
[----:B-1----:R-:W-:-:S03]  /*1850*/  IMAD.SHL.U32 R5, R5, 0x40, RZ ;  /* 0x0000004005057824 */ /* 0x002fc600078e00ff */
[----:B------:R-:W-:Y:S01]  /*1860*/  LOP3.LUT R3, R3, 0xffffff80, RZ, 0xc0, !PT ;  /* 0xffffff8003037812 */ /* 0x000fe200078ec0ff */
[----:B--2---:R-:W-:Y:S01]  /*1870*/  IMAD.SHL.U32 R4, R11, 0x80, RZ ;  /* 0x000000800b047824 */ /* 0x004fe200078e00ff */
[----:B------:R-:W-:-:S03]  /*1880*/  ISETP.GE.AND P0, PT, R5, UR5, PT ;  /* 0x0000000505007c0c */ /* 0x000fc6000bf06270 */
[----:B------:R-:W-:Y:S01]  /*1890*/  IMAD.IADD R9, R2, 0x1, -R3 ;  /* 0x0000000102097824 */ /* 0x000fe200078e0a03 */
[----:B------:R-:W-:-:S04]  /*18a0*/  ISETP.GE.OR P0, PT, R4, UR4, P0 ;  /* 0x0000000404007c0c */ /* 0x000fc80008706670 */
[----:B------:R-:W-:-:S04]  /*18b0*/  SHF.R.S32.HI R8, RZ, 0x1f, R9 ;  /* 0x0000001fff087819 */ /* 0x000fc80000011409 */
[----:B------:R-:W-:-:S04]  /*18c0*/  LEA.HI R2, R8, R9, RZ, 0x2 ;  /* 0x0000000908027211 */ /* 0x000fc800078f10ff */
[--C-:B------:R-:W-:Y:S02]  /*18d0*/  SHF.R.S32.HI R16, RZ, 0x2, R2.reuse ;  /* 0x00000002ff107819 */ /* 0x100fe40000011402 */
[----:B------:R-:W-:-:S04]  /*18e0*/  SHF.R.S32.HI R3, RZ, 0x1f, R2 ;  /* 0x0000001fff037819 */ /* 0x000fc80000011402 */
[----:B------:R-:W-:-:S04]  /*18f0*/  LEA.HI R3, R3, R16, RZ, 0x3 ;  /* 0x0000001003037211 */ /* 0x000fc800078f18ff */
[----:B------:R-:W-:Y:S01]  /*1900*/  LOP3.LUT R3, R3, 0xfffffff8, RZ, 0xc0, !PT ;  /* 0xfffffff803037812 */ /* 0x000fe200078ec0ff */
[----:B------:R-:W-:Y:S06]  /*1910*/  @P0 EXIT ;  /* 0x000000000000094d */ /* 0x000fec0003800000 */
[----:B------:R-:W0:Y:S01]  /*1920*/  LDC.64 R6, c[0x0][0x5d0] ;  /* 0x00017400ff067b82 */ /* 0x000e220000000a00 */
[----:B------:R-:W-:Y:S01]  /*1930*/  LOP3.LUT R2, R2, 0x7ffffffc, RZ, 0xc0, !PT ;  /* 0x7ffffffc02027812 */ /* 0x000fe200078ec0ff */
[----:B------:R-:W-:Y:S01]  /*1940*/  IMAD.IADD R16, R16, 0x1, -R3 ;  /* 0x0000000110107824 */ /* 0x000fe200078e0a03 */
[----:B------:R-:W-:Y:S02]  /*1950*/  LEA.HI R3, R8, R9, RZ, 0x5 ;  /* 0x0000000908037211 */ /* 0x000fe400078f28ff */
[----:B----45:R-:W-:Y:S01]  /*1960*/  FSETP.NEU.AND P1, PT, R14, RZ, PT ;  /* 0x000000ff0e00720b */ /* 0x030fe20003f2d000 */
[----:B------:R-:W-:Y:S01]  /*1970*/  IMAD.IADD R2, R9, 0x1, -R2 ;  /* 0x0000000109027824 */ /* 0x000fe200078e0a02 */
[----:B------:R-:W-:Y:S02]  /*1980*/  SHF.R.S32.HI R17, RZ, 0x1f, R16 ;  /* 0x0000001fff117819 */ /* 0x000fe40000011410 */
[----:B------:R-:W-:Y:S01]  /*1990*/  SHF.R.S32.HI R9, RZ, 0x5, R3 ;  /* 0x00000005ff097819 */ /* 0x000fe20000011403 */
[----:B------:R-:W-:-:S02]  /*19a0*/  IMAD.SHL.U32 R8, R2, 0x2, RZ ;  /* 0x0000000202087824 */ /* 0x000fc400078e00ff */
[----:B------:R-:W-:-:S03]  /*19b0*/  IMAD.WIDE R2, R11, 0x80, R16 ;  /* 0x000000800b027825 */ /* 0x000fc600078e0210 */
[----:B------:R-:W-:Y:S01]  /*19c0*/  SHF.R.S32.HI R10, RZ, 0x1f, R8 ;  /* 0x0000001fff0a7819 */ /* 0x000fe20000011408 */
[----:B------:R-:W-:Y:S01]  /*19d0*/  IMAD R11, R9, -0x10, -R4 ;  /* 0xfffffff0090b7824 */ /* 0x000fe200078e0a04 */
[----:B------:R-:W-:Y:S01]  /*19e0*/  IADD3 R4, P0, R5, R8, RZ ;  /* 0x0000000805047210 */ /* 0x000fe20007f1e0ff */
[----:B------:R-:W-:Y:S01]  /*19f0*/  IMAD.WIDE R2, R9, 0x10, R2 ;  /* 0x0000001009027825 */ /* 0x000fe200078e0202 */
[----:B---3--:R-:W-:Y:S02]  /*1a00*/  IADD3 R15, -R8, UR5, -R5 ;  /* 0x00000005080f7c10 */ /* 0x008fe4000fffe905 */
[----:B------:R-:W-:Y:S02]  /*1a10*/  LEA.HI.X.SX32 R5, R5, R10, 0x1, P0 ;  /* 0x0000000a05057211 */ /* 0x000fe400000f0eff */
[----:B------:R-:W-:Y:S01]  /*1a20*/  IADD3 R16, R11, UR4, -R16 ;  /* 0x000000040b107c10 */ /* 0x000fe2000fffe810 */
[-C--:B0-----:R-:W-:Y:S01]  /*1a30*/  IMAD R8, R3, R6.reuse, RZ ;  /* 0x0000000603087224 */ /* 0x081fe200078e02ff */
[----:B------:R-:W-:Y:S01]  /*1a40*/  ISETP.GT.AND P4, PT, R15, RZ, PT ;  /* 0x000000ff0f00720c */ /* 0x000fe20003f84270 */
[----:B------:R-:W-:Y:S01]  /*1a50*/  IMAD.WIDE.U32 R10, R2, R6, R4 ;  /* 0x00000006020a7225 */ /* 0x000fe200078e0004 */
[----:B------:R-:W-:-:S02]  /*1a60*/  SHF.L.U64.HI R19, R6, 0x3, R7 ;  /* 0x0000000306137819 */ /* 0x000fc40000010207 */
[----:B------:R-:W-:Y:S01]  /*1a70*/  P2R R9, PR, RZ, 0x10 ;  /* 0x00000010ff097803 */ /* 0x000fe20000000000 */
[----:B------:R-:W-:Y:S01]  /*1a80*/  IMAD R13, R2, R7, R8 ;  /* 0x00000007020d7224 */ /* 0x000fe200078e0208 */
[----:B------:R-:W-:Y:S01]  /*1a90*/  ISETP.GT.AND P0, PT, R16, RZ, P4 ;  /* 0x000000ff1000720c */ /* 0x000fe20002704270 */
[C---:B------:R-:W-:Y:S01]  /*1aa0*/  IMAD.SHL.U32 R20, R6.reuse, 0x8, RZ ;  /* 0x0000000806147824 */ /* 0x040fe200078e00ff */
[C---:B------:R-:W-:Y:S01]  /*1ab0*/  SHF.L.U64.HI R18, R6.reuse, 0x6, R7 ;  /* 0x0000000606127819 */ /* 0x040fe20000010207 */
[----:B------:R-:W-:Y:S02]  /*1ac0*/  IMAD.SHL.U32 R17, R6, 0x40, RZ ;  /* 0x0000004006117824 */ /* 0x000fe400078e00ff */
[----:B------:R-:W-:Y:S01]  /*1ad0*/  IMAD.IADD R13, R11, 0x1, R13 ;  /* 0x000000010b0d7824 */ /* 0x000fe200078e020d */
[----:B------:R-:W-:Y:S07]  /*1ae0*/  @!P1 BRA `(.L_x_28) ;  /* 0x0000003000209947 */ /* 0x000fee0003800000 */
[----:B------:R-:W-:Y:S01]  /*1af0*/  ULDC.64 UR6, c[0x0][0x5b0] ;  /* 0x00016c0000067ab9 */ /* 0x000fe20000000a00 */
[----:B------:R-:W-:Y:S01]  /*1b00*/  ULDC.64 UR8, c[0x0][0x5a8] ;  /* 0x00016a0000087ab9 */ /* 0x000fe20000000a00 */
[----:B------:R-:W-:Y:S01]  /*1b10*/  IMAD R21, R3, UR6, RZ ;  /* 0x0000000603157c24 */ /* 0x000fe2000f8e02ff */
[----:B------:R-:W-:Y:S01]  /*1b20*/  ULDC.64 UR4, c[0x0][0x5c8] ;  /* 0x0001720000047ab9 */ /* 0x000fe20000000a00 */
[----:B------:R-:W-:-:S04]  /*1b30*/  IMAD.WIDE.U32 R8, R2, UR6, R4 ;  /* 0x0000000602087c25 */ /* 0x000fc8000f8e0004 */
[----:B------:R-:W-:Y:S01]  /*1b40*/  IMAD R21, R2, UR7, R21 ;  /* 0x0000000702157c24 */ /* 0x000fe2000f8e0215 */
[----:B------:R-:W-:-:S03]  /*1b50*/  LEA R6, P1, R8, UR8, 0x2 ;  /* 0x0000000808067c11 */ /* 0x000fc6000f8210ff */
[----:B------:R-:W-:-:S05]  /*1b60*/  IMAD.IADD R7, R9, 0x1, R21 ;  /* 0x0000000109077824 */ /* 0x000fca00078e0215 */
[----:B------:R-:W-:-:S05]  /*1b70*/  LEA.HI.X R7, R8, UR9, R7, 0x2, P1 ;  /* 0x0000000908077c11 */ /* 0x000fca00088f1407 */
[----:B------:R-:W2:Y:S01]  /*1b80*/  @P0 LDG.E.LTC128B R11, desc[UR12][R6.64] ;  /* 0x0000000c060b0981 */ /* 0x000ea2000c1e1920 */
[----:B------:R-:W-:Y:S01]  /*1b90*/  ISETP.GT.AND P3, PT, R15, 0x1, PT ;  /* 0x000000010f00780c */ /* 0x000fe20003f64270 */
[----:B------:R-:W-:Y:S01]  /*1ba0*/  BSSY B0, `(.L_x_29) ;  /* 0x000000d000007945 */ /* 0x000fe20003800000 */
[----:B------:R-:W-:Y:S02]  /*1bb0*/  LEA R8, P2, R10, UR4, 0x2 ;  /* 0x000000040a087c11 */ /* 0x000fe4000f8410ff */
[----:B------:R-:W-:Y:S02]  /*1bc0*/  ISETP.GT.AND P1, PT, R16, RZ, P3 ;  /* 0x000000ff1000720c */ /* 0x000fe40001f24270 */
[----:B--2---:R-:W-:Y:S01]  /*1bd0*/  LOP3.LUT R9, R11, 0xffffe000, RZ, 0xc0, !PT ;  /* 0xffffe0000b097812 */ /* 0x004fe200078ec0ff */
[----:B------:R-:W-:-:S04]  /*1be0*/  IMAD.MOV.U32 R22, RZ, RZ, R11 ;  /* 0x000000ffff167224 */ /* 0x000fc800078e000b */
[----:B------:R-:W-:-:S04]  /*1bf0*/  FMUL R9, R9, R14 ;  /* 0x0000000e09097220 */ /* 0x000fc80000400000 */
[----:B------:R-:W-:Y:S01]  /*1c00*/  FFMA R23, R56, R0, R9 ;  /* 0x0000000038177223 */ /* 0x000fe20000000009 */
[----:B------:R-:W-:Y:S02]  /*1c10*/  P2R R9, PR, RZ, 0x8 ;  /* 0x00000008ff097803 */ /* 0x000fe40000000000 */
[----:B------:R-:W-:Y:S02]  /*1c20*/  LEA.HI.X R9, R10, UR5, R13, 0x2, P2 ;  /* 0x000000050a097c11 */ /* 0x000fe400090f140d */
[----:B------:R-:W-:-:S05]  /*1c30*/  F2FP.TF32.F32.PACK_B R23, R23 ;  /* 0x00000017ff17723e */ /* 0x000fca00024050ff */
[----:B------:R0:W-:Y:S01]  /*1c40*/  @P0 STG.E desc[UR12][R8.64], R23 ;  /* 0x0000001708000986 */ /* 0x0001e2000c10190c */
[----:B------:R-:W-:Y:S05]  /*1c50*/  @!P1 BRA `(.L_x_30) ;  /* 0x0000000000049947 */ /* 0x000fea0003800000 */
[----:B------:R1:W5:Y:S02]  /*1c60*/  LDG.E.LTC128B R22, desc[UR12][R6.64+0x4] ;  /* 0x0000040c06167981 */ /* 0x000364000c1e1920 */
.L_x_30:
[----:B------:R-:W-:Y:S05]  /*1c70*/  BSYNC B0 ;  /* 0x0000000000007941 */ /* 0x000fea0003800000 */
.L_x_29:
[----:B------:R-:W-:Y:S01]  /*1c80*/  USHF.L.U32 UR4, UR6, 0x3, URZ ;  /* 0x0000000306047899 */ /* 0x000fe2000800063f */
[----:B0----5:R-:W-:Y:S01]  /*1c90*/  LOP3.LUT R23, R22, 0xffffe000, RZ, 0xc0, !PT ;  /* 0xffffe00016177812 */ /* 0x021fe200078ec0ff */
[----:B------:R-:W-:Y:S01]  /*1ca0*/  USHF.L.U64.HI UR5, UR6, 0x3, UR7 ;  /* 0x0000000306057899 */ /* 0x000fe20008010207 */
[----:B------:R-:W-:-:S03]  /*1cb0*/  ISETP.GT.AND P0, PT, R16, 0x8, P4 ;  /* 0x000000081000780c */ /* 0x000fc60002704270 */
[----:B------:R-:W-:Y:S02]  /*1cc0*/  IMAD.U32 R10, RZ, RZ, UR4 ;  /* 0x00000004ff0a7e24 */ /* 0x000fe4000f8e00ff */
[----:B------:R-:W-:Y:S01]  /*1cd0*/  FMUL R56, R23, R14 ;  /* 0x0000000e17387220 */ /* 0x000fe20000400000 */
[----:B------:R-:W-:-:S03]  /*1ce0*/  IMAD.U32 R11, RZ, RZ, UR5 ;  /* 0x00000005ff0b7e24 */ /* 0x000fc6000f8e00ff */
[----:B------:R-:W-:Y:S01]  /*1cf0*/  FFMA R57, R57, R0, R56 ;  /* 0x0000000039397223 */ /* 0x000fe20000000038 */
[----:B------:R-:W-:-:S04]  /*1d00*/  IMAD.WIDE.U32 R12, R2, UR6, R10 ;  /* 0x00000006020c7c25 */ /* 0x000fc8000f8e000a */
[----:B------:R-:W-:Y:S02]  /*1d10*/  F2FP.TF32.F32.PACK_B R57, R57 ;  /* 0x00000039ff39723e */ /* 0x000fe400024050ff */
[----:B------:R-:W-:-:S03]  /*1d20*/  IADD3 R23, P2, R4, R12, RZ ;  /* 0x0000000c04177210 */ /* 0x000fc60007f5e0ff */
[----:B------:R0:W-:Y:S01]  /*1d30*/  @P1 STG.E desc[UR12][R8.64+0x4], R57 ;  /* 0x0000043908001986 */ /* 0x0001e2000c10190c */
[----:B------:R-:W-:Y:S02]  /*1d40*/  IADD3.X R56, R5, R21, R13, P2, !PT ;  /* 0x0000001505387210 */ /* 0x000fe400017fe40d */
[----:B------:R-:W-:-:S04]  /*1d50*/  LEA R12, P2, R23, UR8, 0x2 ;  /* 0x00000008170c7c11 */ /* 0x000fc8000f8410ff */
[----:B------:R-:W-:-:S05]  /*1d60*/  LEA.HI.X R13, R23, UR9, R56, 0x2, P2 ;  /* 0x00000009170d7c11 */ /* 0x000fca00090f1438 */
[----:B------:R-:W2:Y:S01]  /*1d70*/  @P0 LDG.E.LTC128B R22, desc[UR12][R12.64] ;  /* 0x0000000c0c160981 */ /* 0x000ea2000c1e1920 */
[C---:B------:R-:W-:Y:S01]  /*1d80*/  IMAD.SHL.U32 R23, R20.reuse, 0x4, RZ ;  /* 0x0000000414177824 */ /* 0x040fe200078e00ff */
[----:B------:R-:W-:Y:S01]  /*1d90*/  SHF.L.U64.HI R19, R20, 0x2, R19 ;  /* 0x0000000214137819 */ /* 0x000fe20000010213 */
[----:B------:R-:W-:Y:S01]  /*1da0*/  BSSY B0, `(.L_x_31) ;  /* 0x000000b000007945 */ /* 0x000fe20003800000 */
[----:B------:R-:W-:Y:S02]  /*1db0*/  ISETP.GT.AND P1, PT, R16, 0x8, P3 ;  /* 0x000000081000780c */ /* 0x000fe40001f24270 */
[----:B------:R-:W-:Y:S02]  /*1dc0*/  IADD3 R20, P2, R23, R8, RZ ;  /* 0x0000000817147210 */ /* 0x000fe40007f5e0ff */
[----:B--2---:R-:W-:-:S05]  /*1dd0*/  LOP3.LUT R21, R22, 0xffffe000, RZ, 0xc0, !PT ;  /* 0xffffe00016157812 */ /* 0x004fca00078ec0ff */
[----:B------:R-:W-:-:S04]  /*1de0*/  FMUL R21, R21, R14 ;  /* 0x0000000e15157220 */ /* 0x000fc80000400000 */
[----:B------:R-:W-:Y:S01]  /*1df0*/  FFMA R89, R58, R0, R21 ;  /* 0x000000003a597223 */ /* 0x000fe20000000015 */
[----:B------:R-:W-:-:S04]  /*1e00*/  IMAD.X R21, R19, 0x1, R9, P2 ;  /* 0x0000000113157824 */ /* 0x000fc800010e0609 */
[----:B------:R-:W-:-:S05]  /*1e10*/  F2FP.TF32.F32.PACK_B R89, R89 ;  /* 0x00000059ff59723e */ /* 0x000fca00024050ff */
[----:B------:R0:W-:Y:S01]  /*1e20*/  @P0 STG.E desc[UR12][R20.64], R89 ;  /* 0x0000005914000986 */ /* 0x0001e2000c10190c */
[----:B------:R-:W-:Y:S05]  /*1e30*/  @!P1 BRA `(.L_x_32) ;  /* 0x0000000000049947 */ /* 0x000fea0003800000 */
[----:B------:R2:W5:Y:S02]  /*1e40*/  LDG.E.LTC128B R22, desc[UR12][R12.64+0x4] ;  /* 0x0000040c0c167981 */ /* 0x000564000c1e1920 */
.L_x_32:
[----:B------:R-:W-:Y:S05]  /*1e50*/  BSYNC B0 ;  /* 0x0000000000007941 */ /* 0x000fea0003800000 */
.L_x_31:
[----:B0----5:R-:W-:Y:S01]  /*1e60*/  LOP3.LUT R57, R22, 0xffffe000, RZ, 0xc0, !PT ;  /* 0xffffe00016397812 */ /* 0x021fe200078ec0ff */
[----:B------:R-:W-:Y:S01]  /*1e70*/  BSSY B0, `(.L_x_33) ;  /* 0x000000a000007945 */ /* 0x000fe20003800000 */
[----:B------:R-:W-:-:S03]  /*1e80*/  ISETP.GT.AND P3, PT, R15, 0x8, PT ;  /* 0x000000080f00780c */ /* 0x000fc60003f64270 */
[----:B------:R-:W-:Y:S01]  /*1e90*/  FMUL R56, R57, R14 ;  /* 0x0000000e39387220 */ /* 0x000fe20000400000 */
[----:B------:R-:W-:-:S03]  /*1ea0*/  ISETP.GT.AND P0, PT, R16, RZ, P3 ;  /* 0x000000ff1000720c */ /* 0x000fc60001f04270 */
[----:B------:R-:W-:Y:S01]  /*1eb0*/  FFMA R59, R59, R0, R56 ;  /* 0x000000003b3b7223 */ /* 0x000fe20000000038 */
[----:B------:R-:W-:-:S04]  /*1ec0*/  P2R R56, PR, RZ, 0x8 ;  /* 0x00000008ff387803 */ /* 0x000fc80000000000 */
[----:B------:R-:W-:-:S05]  /*1ed0*/  F2FP.TF32.F32.PACK_B R59, R59 ;  /* 0x0000003bff3b723e */ /* 0x000fca00024050ff */
[----:B------:R0:W-:Y:S01]  /*1ee0*/  @P1 STG.E desc[UR12][R20.64+0x4], R59 ;  /* 0x0000043b14001986 */ /* 0x0001e2000c10190c */
[----:B------:R-:W-:Y:S05]  /*1ef0*/  @!P0 BRA `(.L_x_34) ;  /* 0x0000000000048947 */ /* 0x000fea0003800000 */
[----:B------:R3:W5:Y:S02]  /*1f00*/  LDG.E.LTC128B R22, desc[UR12][R6.64+0x20] ;  /* 0x0000200c06167981 */ /* 0x000764000c1e1920 */
.L_x_34:
[----:B------:R-:W-:Y:S05]  /*1f10*/  BSYNC B0 ;  /* 0x0000000000007941 */ /* 0x000fea0003800000 */
.L_x_33:
[----:B-----5:R-:W-:Y:S01]  /*1f20*/  LOP3.LUT R57, R22, 0xffffe000, RZ, 0xc0, !PT ;  /* 0xffffe00016397812 */ /* 0x020fe200078ec0ff */
[----:B------:R-:W-:Y:S01]  /*1f30*/  BSSY B0, `(.L_x_35) ;  /* 0x000000a000007945 */ /* 0x000fe20003800000 */
[----:B------:R-:W-:-:S03]  /*1f40*/  ISETP.GT.AND P2, PT, R15, 0x9, PT ;  /* 0x000000090f00780c */ /* 0x000fc60003f44270 */
[----:B------:R-:W-:Y:S01]  /*1f50*/  FMUL R57, R57, R14 ;  /* 0x0000000e39397220 */ /* 0x000fe20000400000 */
[----:B------:R-:W-:Y:S02]  /*1f60*/  ISETP.GT.AND P1, PT, R16, RZ, P2 ;  /* 0x000000ff1000720c */ /* 0x000fe40001724270 */
[----:B------:R-:W-:Y:S01]  /*1f70*/  P2R R56, PR, RZ, 0x4 ;  /* 0x00000004ff387803 */ /* 0x000fe20000000000 */
[----:B------:R-:W-:-:S05]  /*1f80*/  FFMA R57, R60, R0, R57 ;  /* 0x000000003c397223 */ /* 0x000fca0000000039 */
[----:B------:R-:W-:-:S05]  /*1f90*/  F2FP.TF32.F32.PACK_B R57, R57 ;  /* 0x00000039ff39723e */ /* 0x000fca00024050ff */
[----:B------:R4:W-:Y:S01]  /*1fa0*/  @P0 STG.E desc[UR12][R8.64+0x20], R57 ;  /* 0x0000203908000986 */ /* 0x0009e2000c10190c */
[----:B------:R-:W-:Y:S05]  /*1fb0*/  @!P1 BRA `(.L_x_36) ;  /* 0x0000000000049947 */ /* 0x000fea0003800000 */
[----:B------:R0:W5:Y:S02]  /*1fc0*/  LDG.E.LTC128B R22, desc[UR12][R6.64+0x24] ;  /* 0x0000240c06167981 */ /* 0x000164000c1e1920 */
.L_x_36:
[----:B------:R-:W-:Y:S05]  /*1fd0*/  BSYNC B0 ;  /* 0x0000000000007941 */ /* 0x000fea0003800000 */
.L_x_35:
[----:B----45:R-:W-:Y:S01]  /*1fe0*/  LOP3.LUT R57, R22, 0xffffe000, RZ, 0xc0, !PT ;  /* 0xffffe00016397812 */ /* 0x030fe200078ec0ff */
[----:B------:R-:W-:Y:S01]  /*1ff0*/  BSSY B0, `(.L_x_37) ;  /* 0x0000008000007945 */ /* 0x000fe20003800000 */
[----:B------:R-:W-:-:S03]  /*2000*/  ISETP.GT.AND P0, PT, R16, 0x8, P3 ;  /* 0x000000081000780c */ /* 0x000fc60001f04270 */
[----:B------:R-:W-:-:S04]  /*2010*/  FMUL R56, R57, R14 ;  /* 0x0000000e39387220 */ /* 0x000fc80000400000 */
[----:B------:R-:W-:-:S05]  /*2020*/  FFMA R61, R61, R0, R56 ;  /* 0x000000003d3d7223 */ /* 0x000fca0000000038 */
[----:B------:R-:W-:-:S05]  /*2030*/  F2FP.TF32.F32.PACK_B R61, R61 ;  /* 0x0000003dff3d723e */ /* 0x000fca00024050ff */
[----:B------:R4:W-:Y:S01]  /*2040*/  @P1 STG.E desc[UR12][R8.64+0x24], R61 ;  /* 0x0000243d08001986 */ /* 0x0009e2000c10190c */
[----:B------:R-:W-:Y:S05]  /*2050*/  @!P0 BRA `(.L_x_38) ;  /* 0x0000000000048947 */ /* 0x000fea0003800000 */
[----:B------:R0:W5:Y:S02]  /*2060*/  LDG.E.LTC128B R22, desc[UR12][R12.64+0x20] ;  /* 0x0000200c0c167981 */ /* 0x000164000c1e1920 */
.L_x_38:
[----:B------:R-:W-:Y:S05]  /*2070*/  BSYNC B0 ;  /* 0x0000000000007941 */ /* 0x000fea0003800000 */
.L_x_37:
[----:B-----5:R-:W-:Y:S01]  /*2080*/  LOP3.LUT R57, R22, 0xffffe000, RZ, 0xc0, !PT ;  /* 0xffffe00016397812 */ /* 0x020fe200078ec0ff */
[----:B------:R-:W-:Y:S01]  /*2090*/  BSSY B0, `(.L_x_39) ;  /* 0x0000009000007945 */ /* 0x000fe20003800000 */
[----:B------:R-:W-:-:S03]  /*20a0*/  ISETP.GT.AND P1, PT, R16, 0x8, P2 ;  /* 0x000000081000780c */ /* 0x000fc60001724270 */
[----:B------:R-:W-:-:S04]  /*20b0*/  FMUL R57, R57, R14 ;  /* 0x0000000e39397220 */ /* 0x000fc80000400000 */
[----:B0-----:R-:W-:Y:S01]  /*20c0*/  FFMA R59, R62, R0, R57 ;  /* 0x000000003e3b7223 */ /* 0x001fe20000000039 */
[----:B------:R-:W-:-:S04]  /*20d0*/  IMAD.SHL.U32 R57, R17, 0x4, RZ ;  /* 0x0000000411397824 */ /* 0x000fc800078e00ff */
[----:B------:R-:W-:-:S05]  /*20e0*/  F2FP.TF32.F32.PACK_B R59, R59 ;  /* 0x0000003bff3b723e */ /* 0x000fca00024050ff */
[----:B------:R0:W-:Y:S01]  /*20f0*/  @P0 STG.E desc[UR12][R20.64+0x20], R59 ;  /* 0x0000203b14000986 */ /* 0x0001e2000c10190c */
[----:B------:R-:W-:Y:S05]  /*2100*/  @!P1 BRA `(.L_x_40) ;  /* 0x0000000000049947 */ /* 0x000fea0003800000 */
[----:B------:R0:W5:Y:S02]  /*2110*/  LDG.E.LTC128B R22, desc[UR12][R12.64+0x24] ;  /* 0x0000240c0c167981 */ /* 0x000164000c1e1920 */
.L_x_40:
[----:B------:R-:W-:Y:S05]  /*2120*/  BSYNC B0 ;  /* 0x0000000000007941 */ /* 0x000fea0003800000 */
.L_x_39:
[----:B0----5:R-:W-:Y:S01]  /*2130*/  LOP3.LUT R59, R22, 0xffffe000, RZ, 0xc0, !PT ;  /* 0xffffe000163b7812 */ /* 0x021fe200078ec0ff */
[----:B------:R-:W-:Y:S01]  /*2140*/  BSSY B0, `(.L_x_41) ;  /* 0x000000d000007945 */ /* 0x000fe20003800000 */
[----:B------:R-:W-:Y:S02]  /*2150*/  SHF.L.U64.HI R17, R17, 0x2, R18 ;  /* 0x0000000211117819 */ /* 0x000fe40000010212 */
[----:B------:R-:W-:Y:S01]  /*2160*/  IADD3 R18, P0, P2, R57, R8, R23 ;  /* 0x0000000839127210 */ /* 0x000fe20007a1e017 */
[----:B------:R-:W-:Y:S01]  /*2170*/  FMUL R56, R59, R14 ;  /* 0x0000000e3b387220 */ /* 0x000fe20000400000 */
[----:B------:R-:W-:Y:S02]  /*2180*/  ISETP.GT.AND P3, PT, R15, 0x10, PT ;  /* 0x000000100f00780c */ /* 0x000fe40003f64270 */
[----:B------:R-:W-:Y:S01]  /*2190*/  IADD3.X R19, R17, R9, R19, P0, P2 ;  /* 0x0000000911137210 */ /* 0x000fe200007e4413 */
[----:B------:R-:W-:Y:S01]  /*21a0*/  FFMA R63, R63, R0, R56 ;  /* 0x000000003f3f7223 */ /* 0x000fe20000000038 */
[----:B------:R-:W-:-:S02]  /*21b0*/  ISETP.GT.AND P0, PT, R16, RZ, P3 ;  /* 0x000000ff1000720c */ /* 0x000fc40001f04270 */
[----:B------:R-:W-:Y:S02]  /*21c0*/  P2R R23, PR, RZ, 0x8 ;  /* 0x00000008ff177803 */ /* 0x000fe40000000000 */
[----:B------:R-:W-:-:S05]  /*21d0*/  F2FP.TF32.F32.PACK_B R63, R63 ;  /* 0x0000003fff3f723e */ /* 0x000fca00024050ff */
[----:B------:R0:W-:Y:S04]  /*21e0*/  @P1 STG.E desc[UR12][R20.64+0x24], R63 ;  /* 0x0000243f14001986 */ /* 0x0001e8000c10190c */
[----:B------:R-:W-:Y:S05]  /*21f0*/  @!P0 BRA `(.L_x_42) ;  /* 0x0000000000048947 */ /* 0x000fea0003800000 */
[----:B------:R0:W5:Y:S02]  /*2200*/  LDG.E.LTC128B R22, desc[UR12][R6.64+0x40] ;  /* 0x0000400c06167981 */ /* 0x000164000c1e1920 */
.L_x_42:
[----:B------:R-:W-:Y:S05]  /*2210*/  BSYNC B0 ;  /* 0x0000000000007941 */ /* 0x000fea0003800000 */
.L_x_41:
[----:B-----5:R-:W-:Y:S01]  /*2220*/  LOP3.LUT R23, R22, 0xffffe000, RZ, 0xc0, !PT ;  /* 0xffffe00016177812 */ /* 0x020fe200078ec0ff */
[----:B------:R-:W-:Y:S01]  /*2230*/  BSSY B0, `(.L_x_43) ;  /* 0x000000a000007945 */ /* 0x000fe20003800000 */
[----:B------:R-:W-:-:S03]  /*2240*/  ISETP.GT.AND P1, PT, R15, 0x11, PT ;  /* 0x000000110f00780c */ /* 0x000fc60003f24270 */
[----:B------:R-:W-:-:S04]  /*2250*/  FMUL R23, R23, R14 ;  /* 0x0000000e17177220 */ /* 0x000fc80000400000 */
[----:B------:R-:W-:-:S05]  /*2260*/  FFMA R23, R64, R0, R23 ;  /* 0x0000000040177223 */ /* 0x000fca0000000017 */
[----:B------:R-:W-:-:S05]  /*2270*/  F2FP.TF32.F32.PACK_B R23, R23 ;  /* 0x00000017ff17723e */ /* 0x000fca00024050ff */
[----:B------:R1:W-:Y:S01]  /*2280*/  @P0 STG.E desc[UR12][R8.64+0x40], R23 ;  /* 0x0000401708000986 */ /* 0x0003e2000c10190c */
[----:B------:R-:W-:Y:S02]  /*2290*/  ISETP.GT.AND P0, PT, R16, RZ, P1 ;  /* 0x000000ff1000720c */ /* 0x000fe40000f04270 */
[----:B-1----:R-:W-:-:S11]  /*22a0*/  P2R R23, PR, RZ, 0x2 ;  /* 0x00000002ff177803 */ /* 0x002fd60000000000 */
[----:B------:R-:W-:Y:S05]  /*22b0*/  @!P0 BRA `(.L_x_44) ;  /* 0x0000000000048947 */ /* 0x000fea0003800000 */
[----:B------:R1:W5:Y:S02]  /*22c0*/  LDG.E.LTC128B R22, desc[UR12][R6.64+0x44] ;  /* 0x0000440c06167981 */ /* 0x000364000c1e1920 */
.L_x_44:
[----:B------:R-:W-:Y:S05]  /*22d0*/  BSYNC B0 ;  /* 0x0000000000007941 */ /* 0x000fea0003800000 */
.L_x_43:
[----:B-----5:R-:W-:Y:S01]  /*22e0*/  LOP3.LUT R23, R22, 0xffffe000, RZ, 0xc0, !PT ;  /* 0xffffe00016177812 */ /* 0x020fe200078ec0ff */
[----:B------:R-:W-:Y:S04]  /*22f0*/  BSSY B0, `(.L_x_45) ;  /* 0x0000008000007945 */ /* 0x000fe80003800000 */
[----:B------:R-:W-:-:S04]  /*2300*/  FMUL R56, R23, R14 ;  /* 0x0000000e17387220 */ /* 0x000fc80000400000 */
[----:B------:R-:W-:-:S05]  /*2310*/  FFMA R65, R65, R0, R56 ;  /* 0x0000000041417223 */ /* 0x000fca0000000038 */
[----:B------:R-:W-:-:S05]  /*2320*/  F2FP.TF32.F32.PACK_B R65, R65 ;  /* 0x00000041ff41723e */ /* 0x000fca00024050ff */
[----:B------:R0:W-:Y:S01]  /*2330*/  @P0 STG.E desc[UR12][R8.64+0x44], R65 ;  /* 0x0000444108000986 */ /* 0x0001e2000c10190c */
[----:B------:R-:W-:-:S13]  /*2340*/  ISETP.GT.AND P0, PT, R16, 0x8, P3 ;  /* 0x000000081000780c */ /* 0x000fda0001f04270 */
[----:B0-----:R-:W-:Y:S05]  /*2350*/  @!P0 BRA `(.L_x_46) ;  /* 0x0000000000048947 */ /* 0x001fea0003800000 */
[----:B------:R0:W5:Y:S02]  /*2360*/  LDG.E.LTC128B R22, desc[UR12][R12.64+0x40] ;  /* 0x0000400c0c167981 */ /* 0x000164000c1e1920 */
.L_x_46:
[----:B------:R-:W-:Y:S05]  /*2370*/  BSYNC B0 ;  /* 0x0000000000007941 */ /* 0x000fea0003800000 */
.L_x_45:
[----:B-----5:R-:W-:Y:S01]  /*2380*/  LOP3.LUT R23, R22, 0xffffe000, RZ, 0xc0, !PT ;  /* 0xffffe00016177812 */ /* 0x020fe200078ec0ff */
[----:B------:R-:W-:Y:S01]  /*2390*/  BSSY B0, `(.L_x_47) ;  /* 0x000000b000007945 */ /* 0x000fe20003800000 */
[----:B------:R-:W-:-:S03]  /*23a0*/  IMAD.MOV.U32 R56, RZ, RZ, R22 ;  /* 0x000000ffff387224 */ /* 0x000fc600078e0016 */
[----:B------:R-:W-:-:S04]  /*23b0*/  FMUL R23, R23, R14 ;  /* 0x0000000e17177220 */ /* 0x000fc80000400000 */
[----:B----4-:R-:W-:-:S05]  /*23c0*/  FFMA R61, R66, R0, R23 ;  /* 0x00000000423d7223 */ /* 0x010fca0000000017 */
[----:B------:R-:W-:-:S05]  /*23d0*/  F2FP.TF32.F32.PACK_B R61, R61 ;  /* 0x0000003dff3d723e */ /* 0x000fca00024050ff */
[----:B------:R4:W-:Y:S01]  /*23e0*/  @P0 STG.E desc[UR12][R20.64+0x40], R61 ;  /* 0x0000403d14000986 */ /* 0x0009e2000c10190c */
[----:B------:R-:W-:-:S05]  /*23f0*/  IADD3 R59, P0, R2, 0x40, RZ ;  /* 0x00000040023b7810 */ /* 0x000fca0007f1e0ff */
[----:B------:R-:W-:Y:S01]  /*2400*/  IMAD.X R23, RZ, RZ, R3, P0 ;  /* 0x000000ffff177224 */ /* 0x000fe200000e0603 */
[----:B------:R-:W-:-:S13]  /*2410*/  ISETP.GT.AND P0, PT, R16, 0x8, P1 ;  /* 0x000000081000780c */ /* 0x000fda0000f04270 */
[----:B----4-:R-:W-:Y:S05]  /*2420*/  @!P0 BRA `(.L_x_48) ;  /* 0x0000000000048947 */ /* 0x010fea0003800000 */
[----:B------:R4:W5:Y:S02]  /*2430*/  LDG.E.LTC128B R56, desc[UR12][R12.64+0x44] ;  /* 0x0000440c0c387981 */ /* 0x000964000c1e1920 */
.L_x_48:
[----:B------:R-:W-:Y:S05]  /*2440*/  BSYNC B0 ;  /* 0x0000000000007941 */ /* 0x000fea0003800000 */
.L_x_47:
[----:B-----5:R-:W-:Y:S01]  /*2450*/  LOP3.LUT R3, R56, 0xffffe000, RZ, 0xc0, !PT ;  /* 0xffffe00038037812 */ /* 0x020fe200078ec0ff */
[----:B------:R-:W-:Y:S01]  /*2460*/  IMAD.WIDE.U32 R10, R59, UR6, R10 ;  /* 0x000000063b0a7c25 */ /* 0x000fe2000f8e000a */
[----:B------:R-:W-:Y:S01]  /*2470*/  ISETP.GT.AND P2, PT, R15, 0x18, PT ;  /* 0x000000180f00780c */ /* 0x000fe20003f44270 */
[----:B------:R-:W-:Y:S02]  /*2480*/  BSSY B0, `(.L_x_49) ;  /* 0x0000013000007945 */ /* 0x000fe40003800000 */
[----:B------:R-:W-:-:S04]  /*2490*/  FMUL R2, R3, R14 ;  /* 0x0000000e03027220 */ /* 0x000fc80000400000 */
[----:B------:R-:W-:Y:S01]  /*24a0*/  FFMA R67, R67, R0, R2 ;  /* 0x0000000043437223 */ /* 0x000fe20000000002 */
[----:B------:R-:W-:Y:S02]  /*24b0*/  IMAD R2, R23, UR6, RZ ;  /* 0x0000000617027c24 */ /* 0x000fe4000f8e02ff */
[C---:B------:R-:W-:Y:S02]  /*24c0*/  IMAD.WIDE.U32 R22, R59.reuse, UR6, R4 ;  /* 0x000000063b167c25 */ /* 0x040fe4000f8e0004 */
[----:B------:R-:W-:Y:S02]  /*24d0*/  F2FP.TF32.F32.PACK_B R67, R67 ;  /* 0x00000043ff43723e */ /* 0x000fe400024050ff */
[----:B------:R-:W-:-:S03]  /*24e0*/  IMAD R61, R59, UR7, R2 ;  /* 0x000000073b3d7c24 */ /* 0x000fc6000f8e0202 */
[----:B------:R0:W-:Y:S01]  /*24f0*/  @P0 STG.E desc[UR12][R20.64+0x44], R67 ;  /* 0x0000444314000986 */ /* 0x0001e2000c10190c */
[----:B------:R-:W-:Y:S01]  /*2500*/  IMAD.IADD R3, R23, 0x1, R61 ;  /* 0x0000000117037824 */ /* 0x000fe200078e023d */
[----:B------:R-:W-:-:S04]  /*2510*/  LEA R2, P0, R22, UR8, 0x2 ;  /* 0x0000000816027c11 */ /* 0x000fc8000f8010ff */
[----:B------:R-:W-:Y:S02]  /*2520*/  LEA.HI.X R3, R22, UR9, R3, 0x2, P0 ;  /* 0x0000000916037c11 */ /* 0x000fe400080f1403 */
[----:B------:R-:W-:-:S04]  /*2530*/  IADD3 R10, P0, R4, R10, RZ ;  /* 0x0000000a040a7210 */ /* 0x000fc80007f1e0ff */
[----:B------:R-:W-:Y:S02]  /*2540*/  IADD3.X R5, R5, R61, R11, P0, !PT ;  /* 0x0000003d05057210 */ /* 0x000fe400007fe40b */
[----:B------:R-:W-:-:S04]  /*2550*/  LEA R4, P0, R10, UR8, 0x2 ;  /* 0x000000080a047c11 */ /* 0x000fc8000f8010ff */
[----:B------:R-:W-:Y:S02]  /*2560*/  LEA.HI.X R5, R10, UR9, R5, 0x2, P0 ;  /* 0x000000090a057c11 */ /* 0x000fe400080f1405 */
[----:B------:R-:W-:Y:S02]  /*2570*/  ISETP.GT.AND P0, PT, R16, RZ, P2 ;  /* 0x000000ff1000720c */ /* 0x000fe40001704270 */
[----:B------:R-:W-:-:S11]  /*2580*/  P2R R10, PR, RZ, 0x4 ;  /* 0x00000004ff0a7803 */ /* 0x000fd60000000000 */
[----:B0-----:R-:W-:Y:S05]  /*2590*/  @!P0 BRA `(.L_x_50) ;  /* 0x0000000000048947 */ /* 0x001fea0003800000 */
[----:B------:R0:W5:Y:S02]  /*25a0*/  LDG.E.LTC128B R56, desc[UR12][R6.64+0x60] ;  /* 0x0000600c06387981 */ /* 0x000164000c1e1920 */
.L_x_50:
[----:B------:R-:W-:Y:S05]  /*25b0*/  BSYNC B0 ;  /* 0x0000000000007941 */ /* 0x000fea0003800000 */
.L_x_49:
[----:B-----5:R-:W-:Y:S01]  /*25c0*/  LOP3.LUT R11, R56, 0xffffe000, RZ, 0xc0, !PT ;  /* 0xffffe000380b7812 */ /* 0x020fe200078ec0ff */
[----:B------:R-:W-:Y:S01]  /*25d0*/  BSSY B0, `(.L_x_51) ;  /* 0x000000a000007945 */ /* 0x000fe20003800000 */
[----:B------:R-:W-:-:S03]  /*25e0*/  ISETP.GT.AND P1, PT, R15, 0x19, PT ;  /* 0x000000190f00780c */ /* 0x000fc60003f24270 */
[----:B------:R-:W-:Y:S01]  /*25f0*/  FMUL R11, R11, R14 ;  /* 0x0000000e0b0b7220 */ /* 0x000fe20000400000 */
[----:B------:R-:W-:-:S03]  /*2600*/  P2R R10, PR, RZ, 0x2 ;  /* 0x00000002ff0a7803 */ /* 0x000fc60000000000 */
[----:B------:R-:W-:-:S05]  /*2610*/  FFMA R11, R68, R0, R11 ;  /* 0x00000000440b7223 */ /* 0x000fca000000000b */
[----:B------:R-:W-:-:S05]  /*2620*/  F2FP.TF32.F32.PACK_B R11, R11 ;  /* 0x0000000bff0b723e */ /* 0x000fca00024050ff */
[----:B------:R0:W-:Y:S01]  /*2630*/  @P0 STG.E desc[UR12][R8.64+0x60], R11 ;  /* 0x0000600b08000986 */ /* 0x0001e2000c10190c */
[----:B------:R-:W-:-:S13]  /*2640*/  ISETP.GT.AND P0, PT, R16, RZ, P1 ;  /* 0x000000ff1000720c */ /* 0x000fda0000f04270 */
[----:B0-----:R-:W-:Y:S05]  /*2650*/  @!P0 BRA `(.L_x_52) ;  /* 0x0000000000048947 */ /* 0x001fea0003800000 */
[----:B------:R0:W5:Y:S02]  /*2660*/  LDG.E.LTC128B R56, desc[UR12][R6.64+0x64] ;  /* 0x0000640c06387981 */ /* 0x000164000c1e1920 */
.L_x_52:
[----:B------:R-:W-:Y:S05]  /*2670*/  BSYNC B0 ;  /* 0x0000000000007941 */ /* 0x000fea0003800000 */
.L_x_51:
        /* <DEDUP_REMOVED lines=9> */
.L_x_54:
[----:B------:R-:W-:Y:S05]  /*2710*/  BSYNC B0 ;  /* 0x0000000000007941 */ /* 0x000fea0003800000 */
.L_x_53:
        /* <DEDUP_REMOVED lines=9> */
.L_x_56:
[----:B------:R-:W-:Y:S05]  /*27b0*/  BSYNC B0 ;  /* 0x0000000000007941 */ /* 0x000fea0003800000 */
.L_x_55:
[----:B-----5:R-:W-:Y:S01]  /*27c0*/  LOP3.LUT R11, R56, 0xffffe000, RZ, 0xc0, !PT ;  /* 0xffffe000380b7812 */ /* 0x020fe200078ec0ff */
[----:B------:R-:W-:Y:S01]  /*27d0*/  BSSY B0, `(.L_x_57) ;  /* 0x000000a000007945 */ /* 0x000fe20003800000 */
[----:B------:R-:W-:-:S03]  /*27e0*/  ISETP.GT.AND P2, PT, R15, 0x20, PT ;  /* 0x000000200f00780c */ /* 0x000fc60003f44270 */
[----:B------:R-:W-:-:S04]  /*27f0*/  FMUL R10, R11, R14 ;  /* 0x0000000e0b0a7220 */ /* 0x000fc80000400000 */
[----:B------:R-:W-:Y:S01]  /*2800*/  FFMA R71, R71, R0, R10 ;  /* 0x0000000047477223 */ /* 0x000fe2000000000a */
[----:B------:R-:W-:-:S04]  /*2810*/  P2R R10, PR, RZ, 0x4 ;  /* 0x00000004ff0a7803 */ /* 0x000fc80000000000 */
[----:B------:R-:W-:-:S05]  /*2820*/  F2FP.TF32.F32.PACK_B R71, R71 ;  /* 0x00000047ff47723e */ /* 0x000fca00024050ff */
[----:B------:R0:W-:Y:S01]  /*2830*/  @P0 STG.E desc[UR12][R20.64+0x64], R71 ;  /* 0x0000644714000986 */ /* 0x0001e2000c10190c */
[----:B------:R-:W-:-:S13]  /*2840*/  ISETP.GT.AND P0, PT, R16, RZ, P2 ;  /* 0x000000ff1000720c */ /* 0x000fda0001704270 */
[----:B0-----:R-:W-:Y:S05]  /*2850*/  @!P0 BRA `(.L_x_58) ;  /* 0x0000000000048947 */ /* 0x001fea0003800000 */
[----:B------:R0:W5:Y:S02]  /*2860*/  LDG.E.LTC128B R56, desc[UR12][R6.64+0x80] ;  /* 0x0000800c06387981 */ /* 0x000164000c1e1920 */
.L_x_58:
[----:B------:R-:W-:Y:S05]  /*2870*/  BSYNC B0 ;  /* 0x0000000000007941 */ /* 0x000fea0003800000 */
.L_x_57:
        /* <DEDUP_REMOVED lines=11> */
.L_x_60:
[----:B------:R-:W-:Y:S05]  /*2930*/  BSYNC B0 ;  /* 0x0000000000007941 */ /* 0x000fea0003800000 */
.L_x_59:
        /* <DEDUP_REMOVED lines=9> */
.L_x_62:
[----:B------:R-:W-:Y:S05]  /*29d0*/  BSYNC B0 ;  /* 0x0000000000007941 */ /* 0x000fea0003800000 */
.L_x_61:
        /* <DEDUP_REMOVED lines=9> */
.L_x_64:
[----:B------:R-:W-:Y:S05]  /*2a70*/  BSYNC B0 ;  /* 0x0000000000007941 */ /* 0x000fea0003800000 */
.L_x_63:
        /* <DEDUP_REMOVED lines=11> */
.L_x_66:
[----:B------:R-:W-:Y:S05]  /*2b30*/  BSYNC B0 ;  /* 0x0000000000007941 */ /* 0x000fea0003800000 */
.L_x_65:
[----:B-----5:R-:W-:Y:S01]  /*2b40*/  LOP3.LUT R11, R56, 0xffffe000, RZ, 0xc0, !PT ;  /* 0xffffe000380b7812 */ /* 0x020fe200078ec0ff */
[----:B------:R-:W-:Y:S01]  /*2b50*/  BSSY B0, `(.L_x_67) ;  /* 0x0000009000007945 */ /* 0x000fe20003800000 */
[----:B------:R-:W-:-:S03]  /*2b60*/  ISETP.GT.AND P4, PT, R15, 0x29, PT ;  /* 0x000000290f00780c */ /* 0x000fc60003f84270 */
[----:B------:R-:W-:-:S04]  /*2b70*/  FMUL R11, R11, R14 ;  /* 0x0000000e0b0b7220 */ /* 0x000fc80000400000 */
[----:B------:R-:W-:-:S05]  /*2b80*/  FFMA R11, R76, R0, R11 ;  /* 0x000000004c0b7223 */ /* 0x000fca000000000b */
[----:B------:R-:W-:-:S05]  /*2b90*/  F2FP.TF32.F32.PACK_B R11, R11 ;  /* 0x0000000bff0b723e */ /* 0x000fca00024050ff */
[----:B------:R0:W-:Y:S01]  /*2ba0*/  @P0 STG.E desc[UR12][R8.64+0xa0], R11 ;  /* 0x0000a00b08000986 */ /* 0x0001e2000c10190c */
[----:B------:R-:W-:-:S13]  /*2bb0*/  ISETP.GT.AND P0, PT, R16, RZ, P4 ;  /* 0x000000ff1000720c */ /* 0x000fda0002704270 */
[----:B0-----:R-:W-:Y:S05]  /*2bc0*/  @!P0 BRA `(.L_x_68) ;  /* 0x0000000000048947 */ /* 0x001fea0003800000 */
[----:B------:R0:W5:Y:S02]  /*2bd0*/  LDG.E.LTC128B R56, desc[UR12][R6.64+0xa4] ;  /* 0x0000a40c06387981 */ /* 0x000164000c1e1920 */
.L_x_68:
[----:B------:R-:W-:Y:S05]  /*2be0*/  BSYNC B0 ;  /* 0x0000000000007941 */ /* 0x000fea0003800000 */
.L_x_67:
        /* <DEDUP_REMOVED lines=9> */
.L_x_70:
[----:B------:R-:W-:Y:S05]  /*2c80*/  BSYNC B0 ;  /* 0x0000000000007941 */ /* 0x000fea0003800000 */
.L_x_69:
        /* <DEDUP_REMOVED lines=9> */
.L_x_72:
[----:B------:R-:W-:Y:S05]  /*2d20*/  BSYNC B0 ;  /* 0x0000000000007941 */ /* 0x000fea0003800000 */
.L_x_71:
        /* <DEDUP_REMOVED lines=10> */
.L_x_74:
[----:B------:R-:W-:Y:S05]  /*2dd0*/  BSYNC B0 ;  /* 0x0000000000007941 */ /* 0x000fea0003800000 */
.L_x_73:
        /* <DEDUP_REMOVED lines=10> */
.L_x_76:
[----:B------:R-:W-:Y:S05]  /*2e80*/  BSYNC B0 ;  /* 0x0000000000007941 */ /* 0x000fea0003800000 */
.L_x_75:
        /* <DEDUP_REMOVED lines=9> */
.L_x_78:
[----:B------:R-:W-:Y:S05]  /*2f20*/  BSYNC B0 ;  /* 0x0000000000007941 */ /* 0x000fea0003800000 */
.L_x_77:
        /* <DEDUP_REMOVED lines=9> */
.L_x_80:
[----:B------:R-:W-:Y:S05]  /*2fc0*/  BSYNC B0 ;  /* 0x0000000000007941 */ /* 0x000fea0003800000 */
.L_x_79:
        /* <DEDUP_REMOVED lines=10> */
.L_x_82:
[----:B------:R-:W-:Y:S05]  /*3070*/  BSYNC B0 ;  /* 0x0000000000007941 */ /* 0x000fea0003800000 */
.L_x_81:
[----:B-----5:R-:W-:Y:S01]  /*3080*/  LOP3.LUT R11, R56, 0xffffe000, RZ, 0xc0, !PT ;  /* 0xffffe000380b7812 */ /* 0x020fe200078ec0ff */
[----:B------:R-:W-:Y:S04]  /*3090*/  BSSY B0, `(.L_x_83) ;  /* 0x000000d000007945 */ /* 0x000fe80003800000 */
[----:B------:R-:W-:-:S04]  /*30a0*/  FMUL R11, R11, R14 ;  /* 0x0000000e0b0b7220 */ /* 0x000fc80000400000 */
[----:B------:R-:W-:-:S05]  /*30b0*/  FFMA R59, R84, R0, R11 ;  /* 0x00000000543b7223 */ /* 0x000fca000000000b */
[----:B------:R-:W-:-:S05]  /*30c0*/  F2FP.TF32.F32.PACK_B R59, R59 ;  /* 0x0000003bff3b723e */ /* 0x000fca00024050ff */
[----:B------:R0:W-:Y:S01]  /*30d0*/  @P0 STG.E desc[UR12][R8.64+0xe0], R59 ;  /* 0x0000e03b08000986 */ /* 0x0001e2000c10190c */
[----:B------:R-:W-:-:S05]  /*30e0*/  IADD3 R22, P0, R57, R20, RZ ;  /* 0x0000001439167210 */ /* 0x000fca0007f1e0ff */
[----:B------:R-:W-:Y:S01]  /*30f0*/  IMAD.X R23, R17, 0x1, R21, P0 ;  /* 0x0000000111177824 */ /* 0x000fe200000e0615 */
[----:B------:R-:W-:-:S05]  /*3100*/  IADD3 R10, P0, R57, R8, RZ ;  /* 0x00000008390a7210 */ /* 0x000fca0007f1e0ff */
[----:B------:R-:W-:Y:S01]  /*3110*/  IMAD.X R11, R17, 0x1, R9, P0 ;  /* 0x00000001110b7824 */ /* 0x000fe200000e0609 */
[----:B------:R-:W-:-:S04]  /*3120*/  ISETP.GT.AND P0, PT, R15, 0x39, PT ;  /* 0x000000390f00780c */ /* 0x000fc80003f04270 */
[----:B------:R-:W-:-:S13]  /*3130*/  ISETP.GT.AND P5, PT, R16, RZ, P0 ;  /* 0x000000ff1000720c */ /* 0x000fda00007a4270 */
[----:B0-----:R-:W-:Y:S05]  /*3140*/  @!P5 BRA `(.L_x_84) ;  /* 0x000000000004d947 */ /* 0x001fea0003800000 */
[----:B------:R0:W5:Y:S02]  /*3150*/  LDG.E.LTC128B R56, desc[UR12][R6.64+0xe4] ;  /* 0x0000e40c06387981 */ /* 0x000164000c1e1920 */
.L_x_84:
[----:B------:R-:W-:Y:S05]  /*3160*/  BSYNC B0 ;  /* 0x0000000000007941 */ /* 0x000fea0003800000 */
.L_x_83:
[----:B01-3-5:R-:W-:Y:S01]  /*3170*/  LOP3.LUT R7, R56, 0xffffe000, RZ, 0xc0, !PT ;  /* 0xffffe00038077812 */ /* 0x02bfe200078ec0ff */
        /* <DEDUP_REMOVED lines=8> */
.L_x_86:
[----:B------:R-:W-:Y:S05]  /*3200*/  BSYNC B0 ;  /* 0x0000000000007941 */ /* 0x000fea0003800000 */
.L_x_85:
[----:B-----5:R-:W-:Y:S01]  /*3210*/  LOP3.LUT R7, R56, 0xffffe000, RZ, 0xc0, !PT ;  /* 0xffffe00038077812 */ /* 0x020fe200078ec0ff */
[----:B------:R-:W-:Y:S04]  /*3220*/  BSSY B0, `(.L_x_87) ;  /* 0x0000008000007945 */ /* 0x000fe80003800000 */
[----:B------:R-:W-:-:S04]  /*3230*/  FMUL R7, R7, R14 ;  /* 0x0000000e07077220 */ /* 0x000fc80000400000 */
[----:B------:R-:W-:-:S05]  /*3240*/  FFMA R7, R86, R0, R7 ;  /* 0x0000000056077223 */ /* 0x000fca0000000007 */
[----:B------:R-:W-:-:S05]  /*3250*/  F2FP.TF32.F32.PACK_B R7, R7 ;  /* 0x00000007ff07723e */ /* 0x000fca00024050ff */
[----:B------:R1:W-:Y:S01]  /*3260*/  @P5 STG.E desc[UR12][R20.64+0xe0], R7 ;  /* 0x0000e00714005986 */ /* 0x0003e2000c10190c */
[----:B------:R-:W-:-:S13]  /*3270*/  ISETP.GT.AND P5, PT, R16, 0x8, P0 ;  /* 0x000000081000780c */ /* 0x000fda00007a4270 */
[----:B-1----:R-:W-:Y:S05]  /*3280*/  @!P5 BRA `(.L_x_88) ;  /* 0x000000000004d947 */ /* 0x002fea0003800000 */
[----:B------:R1:W5:Y:S02]  /*3290*/  LDG.E.LTC128B R56, desc[UR12][R12.64+0xe4] ;  /* 0x0000e40c0c387981 */ /* 0x000364000c1e1920 */
.L_x_88:
[----:B------:R-:W-:Y:S05]  /*32a0*/  BSYNC B0 ;  /* 0x0000000000007941 */ /* 0x000fea0003800000 */
.L_x_87:
[----:B-----5:R-:W-:-:S05]  /*32b0*/  LOP3.LUT R7, R56, 0xffffe000, RZ, 0xc0, !PT ;  /* 0xffffe00038077812 */ /* 0x020fca00078ec0ff */
[----:B------:R-:W-:-:S04]  /*32c0*/  FMUL R6, R7, R14 ;  /* 0x0000000e07067220 */ /* 0x000fc80000400000 */
[----:B------:R-:W-:-:S05]  /*32d0*/  FFMA R87, R87, R0, R6 ;  /* 0x0000000057577223 */ /* 0x000fca0000000006 */
[----:B------:R-:W-:-:S05]  /*32e0*/  F2FP.TF32.F32.PACK_B R87, R87 ;  /* 0x00000057ff57723e */ /* 0x000fca00024050ff */
[----:B------:R3:W-:Y:S01]  /*32f0*/  @P5 STG.E desc[UR12][R20.64+0xe4], R87 ;  /* 0x0000e45714005986 */ /* 0x0007e2000c10190c */
[----:B------:R-:W-:-:S04]  /*3300*/  ISETP.GT.AND P5, PT, R15, RZ, PT ;  /* 0x000000ff0f00720c */ /* 0x000fc80003fa4270 */
[----:B------:R-:W-:-:S13]  /*3310*/  ISETP.GT.AND P5, PT, R16, 0x40, P5 ;  /* 0x000000401000780c */ /* 0x000fda0002fa4270 */
[----:B------:R-:W2:Y:S01]  /*3320*/  @P5 LDG.E.LTC128B R56, desc[UR12][R2.64] ;  /* 0x0000000c02385981 */ /* 0x000ea2000c1e1920 */
[----:B------:R-:W-:Y:S01]  /*3330*/  BSSY B0, `(.L_x_89) ;  /* 0x000000a000007945 */ /* 0x000fe20003800000 */
[----:B--2---:R-:W-:-:S05]  /*3340*/  LOP3.LUT R7, R56, 0xffffe000, RZ, 0xc0, !PT ;  /* 0xffffe00038077812 */ /* 0x004fca00078ec0ff */
[----:B------:R-:W-:-:S04]  /*3350*/  FMUL R7, R7, R14 ;  /* 0x0000000e07077220 */ /* 0x000fc80000400000 */
[----:B------:R-:W-:-:S05]  /*3360*/  FFMA R7, R24, R0, R7 ;  /* 0x0000000018077223 */ /* 0x000fca0000000007 */
[----:B------:R-:W-:-:S05]  /*3370*/  F2FP.TF32.F32.PACK_B R7, R7 ;  /* 0x00000007ff07723e */ /* 0x000fca00024050ff */
[----:B------:R3:W-:Y:S01]  /*3380*/  @P5 STG.E desc[UR12][R10.64], R7 ;  /* 0x000000070a005986 */ /* 0x0007e2000c10190c */
[----:B------:R-:W-:-:S04]  /*3390*/  ISETP.GT.AND P5, PT, R15, 0x1, PT ;  /* 0x000000010f00780c */ /* 0x000fc80003fa4270 */
[----:B------:R-:W-:-:S13]  /*33a0*/  ISETP.GT.AND P5, PT, R16, 0x40, P5 ;  /* 0x000000401000780c */ /* 0x000fda0002fa4270 */
[----:B---3--:R-:W-:Y:S05]  /*33b0*/  @!P5 BRA `(.L_x_90) ;  /* 0x000000000004d947 */ /* 0x008fea0003800000 */
[----:B------:R2:W5:Y:S02]  /*33c0*/  LDG.E.LTC128B R56, desc[UR12][R2.64+0x4] ;  /* 0x0000040c02387981 */ /* 0x000564000c1e1920 */
.L_x_90:
[----:B------:R-:W-:Y:S05]  /*33d0*/  BSYNC B0 ;  /* 0x0000000000007941 */ /* 0x000fea0003800000 */
.L_x_89:
[----:B-----5:R-:W-:Y:S01]  /*33e0*/  LOP3.LUT R7, R56, 0xffffe000, RZ, 0xc0, !PT ;  /* 0xffffe00038077812 */ /* 0x020fe200078ec0ff */
[----:B------:R-:W-:Y:S04]  /*33f0*/  BSSY B0, `(.L_x_91) ;  /* 0x000000b000007945 */ /* 0x000fe80003800000 */
[----:B------:R-:W-:Y:S01]  /*3400*/  FMUL R6, R7, R14 ;  /* 0x0000000e07067220 */ /* 0x000fe20000400000 */
[----:B------:R-:W-:-:S03]  /*3410*/  @P5 IMAD.MOV.U32 R7, RZ, RZ, R11 ;  /* 0x000000ffff075224 */ /* 0x000fc600078e000b */
[----:B------:R-:W-:Y:S01]  /*3420*/  FFMA R25, R25, R0, R6 ;  /* 0x0000000019197223 */ /* 0x000fe20000000006 */
[----:B------:R-:W-:-:S04]  /*3430*/  @P5 IMAD.MOV.U32 R6, RZ, RZ, R10 ;  /* 0x000000ffff065224 */ /* 0x000fc800078e000a */
[----:B------:R-:W-:-:S05]  /*3440*/  F2FP.TF32.F32.PACK_B R25, R25 ;  /* 0x00000019ff19723e */ /* 0x000fca00024050ff */
[----:B------:R3:W-:Y:S01]  /*3450*/  @P5 STG.E desc[UR12][R6.64+0x4], R25 ;  /* 0x0000041906005986 */ /* 0x0007e2000c10190c */
[----:B------:R-:W-:-:S04]  /*3460*/  ISETP.GT.AND P5, PT, R15, RZ, PT ;  /* 0x000000ff0f00720c */ /* 0x000fc80003fa4270 */
[----:B------:R-:W-:-:S13]  /*3470*/  ISETP.GT.AND P5, PT, R16, 0x48, P5 ;  /* 0x000000481000780c */ /* 0x000fda0002fa4270 */
[----:B---3--:R-:W-:Y:S05]  /*3480*/  @!P5 BRA `(.L_x_92) ;  /* 0x000000000004d947 */ /* 0x008fea0003800000 */
[----:B------:R3:W5:Y:S02]  /*3490*/  LDG.E.LTC128B R56, desc[UR12][R4.64] ;  /* 0x0000000c04387981 */ /* 0x000764000c1e1920 */
.L_x_92:
[----:B------:R-:W-:Y:S05]  /*34a0*/  BSYNC B0 ;  /* 0x0000000000007941 */ /* 0x000fea0003800000 */
.L_x_91:
[----:B-----5:R-:W-:Y:S01]  /*34b0*/  LOP3.LUT R7, R56, 0xffffe000, RZ, 0xc0, !PT ;  /* 0xffffe00038077812 */ /* 0x020fe200078ec0ff */
[----:B------:R-:W-:Y:S04]  /*34c0*/  BSSY B0, `(.L_x_93) ;  /* 0x0000009000007945 */ /* 0x000fe80003800000 */
[----:B------:R-:W-:-:S04]  /*34d0*/  FMUL R7, R7, R14 ;  /* 0x0000000e07077220 */ /* 0x000fc80000400000 */
[----:B------:R-:W-:-:S05]  /*34e0*/  FFMA R7, R26, R0, R7 ;  /* 0x000000001a077223 */ /* 0x000fca0000000007 */
[----:B------:R-:W-:-:S05]  /*34f0*/  F2FP.TF32.F32.PACK_B R7, R7 ;  /* 0x00000007ff07723e */ /* 0x000fca00024050ff */
[----:B------:R0:W-:Y:S01]  /*3500*/  @P5 STG.E desc[UR12][R22.64], R7 ;  /* 0x0000000716005986 */ /* 0x0001e2000c10190c */
[----:B------:R-:W-:-:S04]  /*3510*/  ISETP.GT.AND P5, PT, R15, 0x1, PT ;  /* 0x000000010f00780c */ /* 0x000fc80003fa4270 */
[----:B------:R-:W-:-:S13]  /*3520*/  ISETP.GT.AND P5, PT, R16, 0x48, P5 ;  /* 0x000000481000780c */ /* 0x000fda0002fa4270 */
[----:B0-----:R-:W-:Y:S05]  /*3530*/  @!P5 BRA `(.L_x_94) ;  /* 0x000000000004d947 */ /* 0x001fea0003800000 */
[----:B------:R0:W5:Y:S02]  /*3540*/  LDG.E.LTC128B R56, desc[UR12][R4.64+0x4] ;  /* 0x0000040c04387981 */ /* 0x000164000c1e1920 */
.L_x_94:
[----:B------:R-:W-:Y:S05]  /*3550*/  BSYNC B0 ;  /* 0x0000000000007941 */ /* 0x000fea0003800000 */
.L_x_93:
        /* <DEDUP_REMOVED lines=10> */
.L_x_96:
[----:B------:R-:W-:Y:S05]  /*3600*/  BSYNC B0 ;  /* 0x0000000000007941 */ /* 0x000fea0003800000 */
.L_x_95:
[----:B-----5:R-:W-:Y:S01]  /*3610*/  LOP3.LUT R7, R56, 0xffffe000, RZ, 0xc0, !PT ;  /* 0xffffe00038077812 */ /* 0x020fe200078ec0ff */
[----:B------:R-:W-:Y:S01]  /*3620*/  @P5 IMAD.MOV.U32 R6, RZ, RZ, R10 ;  /* 0x000000ffff065224 */ /* 0x000fe200078e000a */
[----:B------:R-:W-:Y:S03]  /*3630*/  BSSY B0, `(.L_x_97) ;  /* 0x000000a000007945 */ /* 0x000fe60003800000 */
[----:B------:R-:W-:-:S04]  /*3640*/  FMUL R7, R7, R14 ;  /* 0x0000000e07077220 */ /* 0x000fc80000400000 */
[----:B------:R-:W-:Y:S01]  /*3650*/  FFMA R9, R28, R0, R7 ;  /* 0x000000001c097223 */ /* 0x000fe20000000007 */
[----:B------:R-:W-:-:S04]  /*3660*/  @P5 IMAD.MOV.U32 R7, RZ, RZ, R11 ;  /* 0x000000ffff075224 */ /* 0x000fc800078e000b */
[----:B------:R-:W-:-:S05]  /*3670*/  F2FP.TF32.F32.PACK_B R9, R9 ;  /* 0x00000009ff09723e */ /* 0x000fca00024050ff */
[----:B------:R0:W-:Y:S01]  /*3680*/  @P5 STG.E desc[UR12][R6.64+0x20], R9 ;  /* 0x0000200906005986 */ /* 0x0001e2000c10190c */
[----:B------:R-:W-:-:S04]  /*3690*/  ISETP.GT.AND P5, PT, R15, 0x9, PT ;  /* 0x000000090f00780c */ /* 0x000fc80003fa4270 */
[----:B------:R-:W-:-:S13]  /*36a0*/  ISETP.GT.AND P5, PT, R16, 0x40, P5 ;  /* 0x000000401000780c */ /* 0x000fda0002fa4270 */
[----:B0-----:R-:W-:Y:S05]  /*36b0*/  @!P5 BRA `(.L_x_98) ;  /* 0x000000000004d947 */ /* 0x001fea0003800000 */
[----:B------:R0:W5:Y:S02]  /*36c0*/  LDG.E.LTC128B R56, desc[UR12][R2.64+0x24] ;  /* 0x0000240c02387981 */ /* 0x000164000c1e1920 */
.L_x_98:
[----:B------:R-:W-:Y:S05]  /*36d0*/  BSYNC B0 ;  /* 0x0000000000007941 */ /* 0x000fea0003800000 */
.L_x_97:
        /* <DEDUP_REMOVED lines=12> */
.L_x_100:
[----:B------:R-:W-:Y:S05]  /*37a0*/  BSYNC B0 ;  /* 0x0000000000007941 */ /* 0x000fea0003800000 */
.L_x_99:
        /* <DEDUP_REMOVED lines=10> */
.L_x_102:
[----:B------:R-:W-:Y:S05]  /*3850*/  BSYNC B0 ;  /* 0x0000000000007941 */ /* 0x000fea0003800000 */
.L_x_101:
        /* <DEDUP_REMOVED lines=12> */
.L_x_104:
[----:B------:R-:W-:Y:S05]  /*3920*/  BSYNC B0 ;  /* 0x0000000000007941 */ /* 0x000fea0003800000 */
.L_x_103:
        /* <DEDUP_REMOVED lines=12> */
.L_x_106:
[----:B------:R-:W-:Y:S05]  /*39f0*/  BSYNC B0 ;  /* 0x0000000000007941 */ /* 0x000fea0003800000 */
.L_x_105:
        /* <DEDUP_REMOVED lines=12> */
.L_x_108:
[----:B------:R-:W-:Y:S05]  /*3ac0*/  BSYNC B0 ;  /* 0x0000000000007941 */ /* 0x000fea0003800000 */
.L_x_107:
        /* <DEDUP_REMOVED lines=12> */
.L_x_110:
[----:B------:R-:W-:Y:S05]  /*3b90*/  BSYNC B0 ;  /* 0x0000000000007941 */ /* 0x000fea0003800000 */
.L_x_109:
        /* <DEDUP_REMOVED lines=12> */
.L_x_112:
[----:B------:R-:W-:Y:S05]  /*3c60*/  BSYNC B0 ;  /* 0x0000000000007941 */ /* 0x000fea0003800000 */
.L_x_111:
        /* <DEDUP_REMOVED lines=12> */
.L_x_114:
[----:B------:R-:W-:Y:S05]  /*3d30*/  BSYNC B0 ;  /* 0x0000000000007941 */ /* 0x000fea0003800000 */
.L_x_113:
        /* <DEDUP_REMOVED lines=12> */
.L_x_116:
[----:B------:R-:W-:Y:S05]  /*3e00*/  BSYNC B0 ;  /* 0x0000000000007941 */ /* 0x000fea0003800000 */
.L_x_115:
        /* <DEDUP_REMOVED lines=12> */
.L_x_118:
[----:B------:R-:W-:Y:S05]  /*3ed0*/  BSYNC B0 ;  /* 0x0000000000007941 */ /* 0x000fea0003800000 */
.L_x_117:
        /* <DEDUP_REMOVED lines=12> */
.L_x_120:
[----:B------:R-:W-:Y:S05]  /*3fa0*/  BSYNC B0 ;  /* 0x0000000000007941 */ /* 0x000fea0003800000 */
.L_x_119:
        /* <DEDUP_REMOVED lines=12> */
.L_x_122:
[----:B------:R-:W-:Y:S05]  /*4070*/  BSYNC B0 ;  /* 0x0000000000007941 */ /* 0x000fea0003800000 */
.L_x_121:
        /* <DEDUP_REMOVED lines=12> */
.L_x_124:
[----:B------:R-:W-:Y:S05]  /*4140*/  BSYNC B0 ;  /* 0x0000000000007941 */ /* 0x000fea0003800000 */
.L_x_123:
        /* <DEDUP_REMOVED lines=12> */
.L_x_126:
[----:B------:R-:W-:Y:S05]  /*4210*/  BSYNC B0 ;  /* 0x0000000000007941 */ /* 0x000fea0003800000 */
.L_x_125:
        /* <DEDUP_REMOVED lines=8> */
[----:B------:R-:W-:-:S13]  /*42a0*/  ISETP.GT.AND P5, PT, R16, 0x40, P6 ;  /* 0x000000401000780c */ /* 0x000fda00037a4270 */
[----:B0-----:R-:W-:Y:S05]  /*42b0*/  @!P5 BRA `(.L_x_128) ;  /* 0x000000000004d947 */ /* 0x001fea0003800000 */
[----:B------:R0:W5:Y:S02]  /*42c0*/  LDG.E.LTC128B R56, desc[UR12][R2.64+0xa0] ;  /* 0x0000a00c02387981 */ /* 0x000164000c1e1920 */
.L_x_128:
[----:B------:R-:W-:Y:S05]  /*42d0*/  BSYNC B0 ;  /* 0x0000000000007941 */ /* 0x000fea0003800000 */
.L_x_127:
        /* <DEDUP_REMOVED lines=8> */
[----:B------:R-:W-:-:S13]  /*4360*/  ISETP.GT.AND P5, PT, R16, 0x40, P4 ;  /* 0x000000401000780c */ /* 0x000fda00027a4270 */
[----:B0-----:R-:W-:Y:S05]  /*4370*/  @!P5 BRA `(.L_x_130) ;  /* 0x000000000004d947 */ /* 0x001fea0003800000 */
[----:B------:R0:W5:Y:S02]  /*4380*/  LDG.E.LTC128B R56, desc[UR12][R2.64+0xa4] ;  /* 0x0000a40c02387981 */ /* 0x000164000c1e1920 */
.L_x_130:
[----:B------:R-:W-:Y:S05]  /*4390*/  BSYNC B0 ;  /* 0x0000000000007941 */ /* 0x000fea0003800000 */
.L_x_129:
[----:B-----5:R-:W-:Y:S01]  /*43a0*/  LOP3.LUT R7, R56, 0xffffe000, RZ, 0xc0, !PT ;  /* 0xffffe00038077812 */ /* 0x020fe200078ec0ff */
[----:B------:R-:W-:Y:S01]  /*43b0*/  BSSY B0, `(.L_x_131) ;  /* 0x000000a000007945 */ /* 0x000fe20003800000 */
[----:B------:R-:W-:-:S03]  /*43c0*/  ISETP.GT.AND P6, PT, R16, 0x48, P6 ;  /* 0x000000481000780c */ /* 0x000fc600037c4270 */
[----:B------:R-:W-:Y:S01]  /*43d0*/  FMUL R6, R7, R14 ;  /* 0x0000000e07067220 */ /* 0x000fe20000400000 */
[----:B------:R-:W-:-:S03]  /*43e0*/  @P5 IMAD.MOV.U32 R7, RZ, RZ, R11 ;  /* 0x000000ffff075224 */ /* 0x000fc600078e000b */
[----:B------:R-:W-:Y:S01]  /*43f0*/  FFMA R45, R45, R0, R6 ;  /* 0x000000002d2d7223 */ /* 0x000fe20000000006 */
[----:B------:R-:W-:-:S04]  /*4400*/  @P5 IMAD.MOV.U32 R6, RZ, RZ, R10 ;  /* 0x000000ffff065224 */ /* 0x000fc800078e000a */
[----:B------:R-:W-:-:S05]  /*4410*/  F2FP.TF32.F32.PACK_B R45, R45 ;  /* 0x0000002dff2d723e */ /* 0x000fca00024050ff */
[----:B------:R0:W-:Y:S01]  /*4420*/  @P5 STG.E desc[UR12][R6.64+0xa4], R45 ;  /* 0x0000a42d06005986 */ /* 0x0001e2000c10190c */
[----:B------:R-:W-:Y:S05]  /*4430*/  @!P6 BRA `(.L_x_132) ;  /* 0x000000000004e947 */ /* 0x000fea0003800000 */
[----:B------:R0:W5:Y:S02]  /*4440*/  LDG.E.LTC128B R56, desc[UR12][R4.64+0xa0] ;  /* 0x0000a00c04387981 */ /* 0x000164000c1e1920 */
.L_x_132:
[----:B------:R-:W-:Y:S05]  /*4450*/  BSYNC B0 ;  /* 0x0000000000007941 */ /* 0x000fea0003800000 */
.L_x_131:
[----:B0----5:R-:W-:Y:S01]  /*4460*/  LOP3.LUT R7, R56, 0xffffe000, RZ, 0xc0, !PT ;  /* 0xffffe00038077812 */ /* 0x021fe200078ec0ff */
[----:B------:R-:W-:Y:S01]  /*4470*/  @P6 IMAD.MOV.U32 R6, RZ, RZ, R18 ;  /* 0x000000ffff066224 */ /* 0x000fe200078e0012 */
[----:B------:R-:W-:Y:S01]  /*4480*/  ISETP.GT.AND P4, PT, R16, 0x48, P4 ;  /* 0x000000481000780c */ /* 0x000fe20002784270 */
[----:B------:R-:W-:Y:S02]  /*4490*/  BSSY B0, `(.L_x_133) ;  /* 0x0000008000007945 */ /* 0x000fe40003800000 */
[----:B------:R-:W-:-:S04]  /*44a0*/  FMUL R7, R7, R14 ;  /* 0x0000000e07077220 */ /* 0x000fc80000400000 */
[----:B------:R-:W-:Y:S01]  /*44b0*/  FFMA R9, R46, R0, R7 ;  /* 0x000000002e097223 */ /* 0x000fe20000000007 */
[----:B------:R-:W-:-:S04]  /*44c0*/  @P6 IMAD.MOV.U32 R7, RZ, RZ, R19 ;  /* 0x000000ffff076224 */ /* 0x000fc800078e0013 */
[----:B------:R-:W-:-:S05]  /*44d0*/  F2FP.TF32.F32.PACK_B R9, R9 ;  /* 0x00000009ff09723e */ /* 0x000fca00024050ff */
[----:B------:R0:W-:Y:S01]  /*44e0*/  @P6 STG.E desc[UR12][R6.64+0xa0], R9 ;  /* 0x0000a00906006986 */ /* 0x0001e2000c10190c */
[----:B------:R-:W-:Y:S05]  /*44f0*/  @!P4 BRA `(.L_x_134) ;  /* 0x000000000004c947 */ /* 0x000fea0003800000 */
[----:B------:R0:W5:Y:S02]  /*4500*/  LDG.E.LTC128B R56, desc[UR12][R4.64+0xa4] ;  /* 0x0000a40c04387981 */ /* 0x000164000c1e1920 */
.L_x_134:
[----:B------:R-:W-:Y:S05]  /*4510*/  BSYNC B0 ;  /* 0x0000000000007941 */ /* 0x000fea0003800000 */
.L_x_133:
[----:B0----5:R-:W-:Y:S01]  /*4520*/  LOP3.LUT R7, R56, 0xffffe000, RZ, 0xc0, !PT ;  /* 0xffffe00038077812 */ /* 0x021fe200078ec0ff */
        /* <DEDUP_REMOVED lines=10> */
.L_x_136:
[----:B------:R-:W-:Y:S05]  /*45d0*/  BSYNC B0 ;  /* 0x0000000000007941 */ /* 0x000fea0003800000 */
.L_x_135:
        /* <DEDUP_REMOVED lines=11> */
.L_x_138:
[----:B------:R-:W-:Y:S05]  /*4690*/  BSYNC B0 ;  /* 0x0000000000007941 */ /* 0x000fea0003800000 */
.L_x_137:
        /* <DEDUP_REMOVED lines=11> */
.L_x_140:
[----:B------:R-:W-:Y:S05]  /*4750*/  BSYNC B0 ;  /* 0x0000000000007941 */ /* 0x000fea0003800000 */
.L_x_139:
        /* <DEDUP_REMOVED lines=11> */
.L_x_142:
[----:B------:R-:W-:Y:S05]  /*4810*/  BSYNC B0 ;  /* 0x0000000000007941 */ /* 0x000fea0003800000 */
.L_x_141:
        /* <DEDUP_REMOVED lines=11> */
.L_x_144:
[----:B------:R-:W-:Y:S05]  /*48d0*/  BSYNC B0 ;  /* 0x0000000000007941 */ /* 0x000fea0003800000 */
.L_x_143:
        /* <DEDUP_REMOVED lines=11> */
.L_x_146:
[----:B------:R-:W-:Y:S05]  /*4990*/  BSYNC B0 ;  /* 0x0000000000007941 */ /* 0x000fea0003800000 */
.L_x_145:
[----:B0-2--5:R-:W-:Y:S01]  /*49a0*/  LOP3.LUT R3, R56, 0xffffe000, RZ, 0xc0, !PT ;  /* 0xffffe00038037812 */ /* 0x025fe200078ec0ff */
        /* <DEDUP_REMOVED lines=8> */
.L_x_148:
[----:B------:R-:W-:Y:S05]  /*4a30*/  BSYNC B0 ;  /* 0x0000000000007941 */ /* 0x000fea0003800000 */
.L_x_147:
[----:B-----5:R-:W-:Y:S01]  /*4a40*/  LOP3.LUT R3, R56, 0xffffe000, RZ, 0xc0, !PT ;  /* 0xffffe00038037812 */ /* 0x020fe200078ec0ff */
        /* <DEDUP_REMOVED lines=10> */
.L_x_150:
[----:B------:R-:W-:Y:S05]  /*4af0*/  BSYNC B0 ;  /* 0x0000000000007941 */ /* 0x000fea0003800000 */
.L_x_149:
[----:B0----5:R-:W-:-:S05]  /*4b00*/  LOP3.LUT R3, R56, 0xffffe000, RZ, 0xc0, !PT ;  /* 0xffffe00038037812 */ /* 0x021fca00078ec0ff */
[----:B------:R-:W-:-:S04]  /*4b10*/  FMUL R14, R3, R14 ;  /* 0x0000000e030e7220 */ /* 0x000fc80000400000 */
[----:B------:R-:W-:Y:S01]  /*4b20*/  FFMA R14, R55, R0, R14 ;  /* 0x00000000370e7223 */ /* 0x000fe2000000000e */
[----:B------:R-:W-:Y:S06]  /*4b30*/  @!P0 EXIT ;  /* 0x000000000000894d */ /* 0x000fec0003800000 */
[----:B------:R-:W-:-:S05]  /*4b40*/  F2FP.TF32.F32.PACK_B R3, R14 ;  /* 0x0000000eff03723e */ /* 0x000fca00024050ff */
[----:B------:R-:W-:Y:S01]  /*4b50*/  STG.E desc[UR12][R18.64+0xe4], R3 ;  /* 0x0000e40312007986 */ /* 0x000fe2000c10190c */
[----:B------:R-:W-:Y:S05]  /*4b60*/  EXIT ;  /* 0x000000000000794d */ /* 0x000fea0003800000 */
.L_x_28:
[----:B------:R-:W-:Y:S01]  /*4b70*/  ULDC.64 UR4, c[0x0][0x5c8] ;  /* 0x0001720000047ab9 */ /* 0x000fe20000000a00 */
[-C--:B------:R-:W-:Y:S01]  /*4b80*/  FMUL R7, R56, R0.reuse ;  /* 0x0000000038077220 */ /* 0x080fe20000400000 */
[----:B------:R-:W-:Y:S01]  /*4b90*/  LEA R2, P1, R10, UR4, 0x2 ;  /* 0x000000040a027c11 */ /* 0x000fe2000f8210ff */
[----:B------:R-:W-:Y:S01]  /*4ba0*/  IMAD.SHL.U32 R21, R20, 0x4, RZ ;  /* 0x0000000414157824 */ /* 0x000fe200078e00ff */
[----:B------:R-:W-:Y:S01]  /*4bb0*/  ISETP.GT.AND P6, PT, R15, 0x1, PT ;  /* 0x000000010f00780c */ /* 0x000fe20003fc4270 */
[-C--:B------:R-:W-:Y:S01]  /*4bc0*/  FMUL R57, R57, R0.reuse ;  /* 0x0000000039397220 */ /* 0x080fe20000400000 */
[----:B------:R-:W-:Y:S01]  /*4bd0*/  LEA.HI.X R3, R10, UR5, R13, 0x2, P1 ;  /* 0x000000050a037c11 */ /* 0x000fe200088f140d */
[-C--:B------:R-:W-:Y:S01]  /*4be0*/  FMUL R9, R58, R0.reuse ;  /* 0x000000003a097220 */ /* 0x080fe20000400000 */
[----:B------:R-:W-:Y:S01]  /*4bf0*/  F2FP.TF32.F32.PACK_B R7, R7 ;  /* 0x00000007ff07723e */ /* 0x000fe200024050ff */
[-C--:B------:R-:W-:Y:S01]  /*4c00*/  FMUL R59, R59, R0.reuse ;  /* 0x000000003b3b7220 */ /* 0x080fe20000400000 */
[----:B------:R-:W-:Y:S01]  /*4c10*/  ISETP.GT.AND P3, PT, R15, RZ, PT ;  /* 0x000000ff0f00720c */ /* 0x000fe20003f64270 */
[-C--:B------:R-:W-:Y:S01]  /*4c20*/  FMUL R11, R60, R0.reuse ;  /* 0x000000003c0b7220 */ /* 0x080fe20000400000 */
[----:B------:R-:W-:Y:S01]  /*4c30*/  ISETP.GT.AND P2, PT, R16, RZ, P6 ;  /* 0x000000ff1000720c */ /* 0x000fe20003744270 */
[----:B------:R-:W-:Y:S01]  /*4c40*/  @P0 STG.E desc[UR12][R2.64], R7 ;  /* 0x0000000702000986 */ /* 0x000fe2000c10190c */
[----:B------:R-:W-:Y:S01]  /*4c50*/  SHF.L.U64.HI R19, R20, 0x2, R19 ;  /* 0x0000000214137819 */ /* 0x000fe20000010213 */
[-C--:B------:R-:W-:Y:S01]  /*4c60*/  FMUL R61, R61, R0.reuse ;  /* 0x000000003d3d7220 */ /* 0x080fe20000400000 */
[----:B------:R-:W-:Y:S01]  /*4c70*/  ISETP.GT.AND P1, PT, R16, 0x8, P3 ;  /* 0x000000081000780c */ /* 0x000fe20001f24270 */
[----:B------:R-:W-:Y:S01]  /*4c80*/  FMUL R13, R62, R0 ;  /* 0x000000003e0d7220 */ /* 0x000fe20000400000 */
[----:B------:R-:W-:Y:S01]  /*4c90*/  IADD3 R4, P0, R21, R2, RZ ;  /* 0x0000000215047210 */ /* 0x000fe20007f1e0ff */
[-C--:B------:R-:W-:Y:S01]  /*4ca0*/  FMUL R63, R63, R0.reuse ;  /* 0x000000003f3f7220 */ /* 0x080fe20000400000 */
[----:B------:R-:W-:Y:S01]  /*4cb0*/  F2FP.TF32.F32.PACK_B R57, R57 ;  /* 0x00000039ff39723e */ /* 0x000fe200024050ff */
[-C--:B------:R-:W-:Y:S01]  /*4cc0*/  FMUL R65, R65, R0.reuse ;  /* 0x0000000041417220 */ /* 0x080fe20000400000 */
[----:B------:R-:W-:Y:S01]  /*4cd0*/  F2FP.TF32.F32.PACK_B R9, R9 ;  /* 0x00000009ff09723e */ /* 0x000fe200024050ff */
[----:B------:R-:W-:Y:S01]  /*4ce0*/  IMAD.X R5, R19, 0x1, R3, P0 ;  /* 0x0000000113057824 */ /* 0x000fe200000e0603 */
[C---:B------:R-:W-:Y:S01]  /*4cf0*/  ISETP.GT.AND P0, PT, R16.reuse, 0x8, P6 ;  /* 0x000000081000780c */ /* 0x040fe20003704270 */
[----:B------:R-:W-:Y:S01]  /*4d00*/  @P2 STG.E desc[UR12][R2.64+0x4], R57 ;  /* 0x0000043902002986 */ /* 0x000fe2000c10190c */
[----:B------:R-:W-:Y:S01]  /*4d10*/  ISETP.GT.AND P3, PT, R15, 0x8, PT ;  /* 0x000000080f00780c */ /* 0x000fe20003f64270 */
[-C--:B------:R-:W-:Y:S01]  /*4d20*/  FMUL R67, R67, R0.reuse ;  /* 0x0000000043437220 */ /* 0x080fe20000400000 */
[----:B------:R-:W-:Y:S01]  /*4d30*/  ISETP.GT.AND P4, PT, R15, 0x9, PT ;  /* 0x000000090f00780c */ /* 0x000fe20003f84270 */
[----:B------:R0:W-:Y:S01]  /*4d40*/  @P1 STG.E desc[UR12][R4.64], R9 ;  /* 0x0000000904001986 */ /* 0x0001e2000c10190c */
[C---:B------:R-:W-:Y:S01]  /*4d50*/  ISETP.GT.AND P2, PT, R16.reuse, RZ, P3 ;  /* 0x000000ff1000720c */ /* 0x040fe20001f44270 */
[-C--:B------:R-:W-:Y:S01]  /*4d60*/  FMUL R69, R69, R0.reuse ;  /* 0x0000000045457220 */ /* 0x080fe20000400000 */
[----:B------:R-:W-:Y:S01]  /*4d70*/  F2FP.TF32.F32.PACK_B R59, R59 ;  /* 0x0000003bff3b723e */ /* 0x000fe200024050ff */
[-C--:B------:R-:W-:Y:S01]  /*4d80*/  FMUL R71, R71, R0.reuse ;  /* 0x0000000047477220 */ /* 0x080fe20000400000 */
[C---:B------:R-:W-:Y:S01]  /*4d90*/  ISETP.GT.AND P1, PT, R16.reuse, RZ, P4 ;  /* 0x000000ff1000720c */ /* 0x040fe20002724270 */
[-C--:B------:R-:W-:Y:S01]  /*4da0*/  FMUL R73, R73, R0.reuse ;  /* 0x0000000049497220 */ /* 0x080fe20000400000 */
[----:B------:R-:W-:Y:S01]  /*4db0*/  F2FP.TF32.F32.PACK_B R11, R11 ;  /* 0x0000000bff0b723e */ /* 0x000fe200024050ff */
[----:B------:R-:W-:Y:S01]  /*4dc0*/  @P0 STG.E desc[UR12][R4.64+0x4], R59 ;  /* 0x0000043b04000986 */ /* 0x000fe2000c10190c */
[C---:B------:R-:W-:Y:S01]  /*4dd0*/  ISETP.GT.AND P0, PT, R16.reuse, 0x8, P3 ;  /* 0x000000081000780c */ /* 0x040fe20001f04270 */
[-C--:B------:R-:W-:Y:S01]  /*4de0*/  FMUL R75, R75, R0.reuse ;  /* 0x000000004b4b7220 */ /* 0x080fe20000400000 */
[----:B------:R-:W-:Y:S01]  /*4df0*/  F2FP.TF32.F32.PACK_B R61, R61 ;  /* 0x0000003dff3d723e */ /* 0x000fe200024050ff */
[-C--:B------:R-:W-:Y:S01]  /*4e00*/  FMUL R77, R77, R0.reuse ;  /* 0x000000004d4d7220 */ /* 0x080fe20000400000 */
[C---:B0-----:R-:W-:Y:S01]  /*4e10*/  SHF.L.U64.HI R9, R17.reuse, 0x2, R18 ;  /* 0x0000000211097819 */ /* 0x041fe20000010212 */
[----:B------:R-:W-:Y:S01]  /*4e20*/  IMAD.SHL.U32 R17, R17, 0x4, RZ ;  /* 0x0000000411117824 */ /* 0x000fe200078e00ff */
[----:B------:R0:W-:Y:S01]  /*4e30*/  @P2 STG.E desc[UR12][R2.64+0x20], R11 ;  /* 0x0000200b02002986 */ /* 0x0001e2000c10190c */
[----:B------:R-:W-:Y:S01]  /*4e40*/  F2FP.TF32.F32.PACK_B R13, R13 ;  /* 0x0000000dff0d723e */ /* 0x000fe200024050ff */
[----:B------:R-:W-:Y:S01]  /*4e50*/  FMUL R79, R79, R0 ;  /* 0x000000004f4f7220 */ /* 0x000fe20000400000 */
[----:B------:R-:W-:Y:S01]  /*4e60*/  ISETP.GT.AND P3, PT, R15, 0x10, PT ;  /* 0x000000100f00780c */ /* 0x000fe20003f64270 */
[----:B------:R-:W-:Y:S01]  /*4e70*/  @P1 STG.E desc[UR12][R2.64+0x24], R61 ;  /* 0x0000243d02001986 */ /* 0x000fe2000c10190c */
[----:B------:R-:W-:Y:S01]  /*4e80*/  IADD3 R6, P1, P2, R17, R2, R21 ;  /* 0x0000000211067210 */ /* 0x000fe20007a3e015 */
[-C--:B------:R-:W-:Y:S01]  /*4e90*/  FMUL R81, R81, R0.reuse ;  /* 0x0000000051517220 */ /* 0x080fe20000400000 */
[----:B------:R-:W-:Y:S01]  /*4ea0*/  F2FP.TF32.F32.PACK_B R63, R63 ;  /* 0x0000003fff3f723e */ /* 0x000fe200024050ff */
[----:B------:R1:W-:Y:S01]  /*4eb0*/  @P0 STG.E desc[UR12][R4.64+0x20], R13 ;  /* 0x0000200d04000986 */ /* 0x0003e2000c10190c */
[----:B------:R-:W-:Y:S01]  /*4ec0*/  IADD3.X R7, R9, R3, R19, P1, P2 ;  /* 0x0000000309077210 */ /* 0x000fe20000fe4413 */
[-C--:B------:R-:W-:Y:S01]  /*4ed0*/  FMUL R83, R83, R0.reuse ;  /* 0x0000000053537220 */ /* 0x080fe20000400000 */
[----:B------:R-:W-:Y:S01]  /*4ee0*/  ISETP.GT.AND P1, PT, R16, 0x8, P4 ;  /* 0x000000081000780c */ /* 0x000fe20002724270 */
[-C--:B0-----:R-:W-:Y:S01]  /*4ef0*/  FMUL R11, R64, R0.reuse ;  /* 0x00000000400b7220 */ /* 0x081fe20000400000 */
[----:B------:R-:W-:Y:S01]  /*4f00*/  ISETP.GT.AND P0, PT, R16, RZ, P3 ;  /* 0x000000ff1000720c */ /* 0x000fe20001f04270 */
[-C--:B------:R-:W-:Y:S01]  /*4f10*/  FMUL R19, R84, R0.reuse ;  /* 0x0000000054137220 */ /* 0x080fe20000400000 */
[----:B------:R-:W-:Y:S01]  /*4f20*/  ISETP.GT.AND P2, PT, R15, 0x11, PT ;  /* 0x000000110f00780c */ /* 0x000fe20003f44270 */
[-C--:B------:R-:W-:Y:S01]  /*4f30*/  FMUL R85, R85, R0.reuse ;  /* 0x0000000055557220 */ /* 0x080fe20000400000 */
[----:B------:R-:W-:Y:S01]  /*4f40*/  F2FP.TF32.F32.PACK_B R11, R11 ;  /* 0x0000000bff0b723e */ /* 0x000fe200024050ff */
[-C--:B------:R-:W-:Y:S01]  /*4f50*/  FMUL R87, R87, R0.reuse ;  /* 0x0000000057577220 */ /* 0x080fe20000400000 */
[----:B------:R-:W-:Y:S01]  /*4f60*/  F2FP.TF32.F32.PACK_B R65, R65 ;  /* 0x00000041ff41723e */ /* 0x000fe200024050ff */
[-C--:B-1----:R-:W-:Y:S01]  /*4f70*/  FMUL R13, R66, R0.reuse ;  /* 0x00000000420d7220 */ /* 0x082fe20000400000 */
[----:B------:R-:W-:Y:S01]  /*4f80*/  F2FP.TF32.F32.PACK_B R67, R67 ;  /* 0x00000043ff43723e */ /* 0x000fe200024050ff */
[-C--:B------:R-:W-:Y:S01]  /*4f90*/  FMUL R25, R25, R0.reuse ;  /* 0x0000000019197220 */ /* 0x080fe20000400000 */
[----:B------:R-:W-:Y:S01]  /*4fa0*/  F2FP.TF32.F32.PACK_B R69, R69 ;  /* 0x00000045ff45723e */ /* 0x000fe200024050ff */
[----:B------:R-:W-:Y:S01]  /*4fb0*/  @P1 STG.E desc[UR12][R4.64+0x24], R63 ;  /* 0x0000243f04001986 */ /* 0x000fe2000c10190c */
[----:B------:R-:W-:Y:S01]  /*4fc0*/  F2FP.TF32.F32.PACK_B R13, R13 ;  /* 0x0000000dff0d723e */ /* 0x000fe200024050ff */
[-C--:B------:R-:W-:Y:S01]  /*4fd0*/  FMUL R27, R27, R0.reuse ;  /* 0x000000001b1b7220 */ /* 0x080fe20000400000 */
[----:B------:R-:W-:Y:S01]  /*4fe0*/  ISETP.GT.AND P1, PT, R15, 0x19, PT ;  /* 0x000000190f00780c */ /* 0x000fe20003f24270 */
[----:B------:R0:W-:Y:S01]  /*4ff0*/  @P0 STG.E desc[UR12][R2.64+0x40], R11 ;  /* 0x0000400b02000986 */ /* 0x0001e2000c10190c */
[----:B------:R-:W-:Y:S01]  /*5000*/  ISETP.GT.AND P0, PT, R16, RZ, P2 ;  /* 0x000000ff1000720c */ /* 0x000fe20001704270 */
[-C--:B------:R-:W-:Y:S01]  /*5010*/  FMUL R29, R29, R0.reuse ;  /* 0x000000001d1d7220 */ /* 0x080fe20000400000 */
[----:B------:R-:W-:Y:S01]  /*5020*/  F2FP.TF32.F32.PACK_B R71, R71 ;  /* 0x00000047ff47723e */ /* 0x000fe200024050ff */
[-C--:B------:R-:W-:Y:S01]  /*5030*/  FMUL R31, R31, R0.reuse ;  /* 0x000000001f1f7220 */ /* 0x080fe20000400000 */
[----:B------:R-:W-:Y:S01]  /*5040*/  F2FP.TF32.F32.PACK_B R73, R73 ;  /* 0x00000049ff49723e */ /* 0x000fe200024050ff */
[-C--:B------:R-:W-:Y:S01]  /*5050*/  FMUL R33, R33, R0.reuse ;  /* 0x0000000021217220 */ /* 0x080fe20000400000 */
[----:B------:R-:W-:Y:S01]  /*5060*/  F2FP.TF32.F32.PACK_B R75, R75 ;  /* 0x0000004bff4b723e */ /* 0x000fe200024050ff */
[-C--:B------:R-:W-:Y:S01]  /*5070*/  FMUL R35, R35, R0.reuse ;  /* 0x0000000023237220 */ /* 0x080fe20000400000 */
[----:B------:R-:W-:Y:S01]  /*5080*/  ISETP.GT.AND P5, PT, R15, 0x28, PT ;  /* 0x000000280f00780c */ /* 0x000fe20003fa4270 */
[-C--:B------:R-:W-:Y:S01]  /*5090*/  FMUL R37, R37, R0.reuse ;  /* 0x0000000025257220 */ /* 0x080fe20000400000 */
[----:B------:R-:W-:Y:S01]  /*50a0*/  F2FP.TF32.F32.PACK_B R77, R77 ;  /* 0x0000004dff4d723e */ /* 0x000fe200024050ff */
[-C--:B0-----:R-:W-:Y:S01]  /*50b0*/  FMUL R11, R68, R0.reuse ;  /* 0x00000000440b7220 */ /* 0x081fe20000400000 */
[----:B------:R-:W-:Y:S01]  /*50c0*/  F2FP.TF32.F32.PACK_B R79, R79 ;  /* 0x0000004fff4f723e */ /* 0x000fe200024050ff */
[----:B------:R-:W-:Y:S01]  /*50d0*/  @P0 STG.E desc[UR12][R2.64+0x44], R65 ;  /* 0x0000444102000986 */ /* 0x000fe2000c10190c */
[C---:B------:R-:W-:Y:S01]  /*50e0*/  ISETP.GT.AND P0, PT, R16.reuse, 0x8, P3 ;  /* 0x000000081000780c */ /* 0x040fe20001f04270 */
[-C--:B------:R-:W-:Y:S01]  /*50f0*/  FMUL R39, R39, R0.reuse ;  /* 0x0000000027277220 */ /* 0x080fe20000400000 */
[----:B------:R-:W-:Y:S01]  /*5100*/  F2FP.TF32.F32.PACK_B R11, R11 ;  /* 0x0000000bff0b723e */ /* 0x000fe200024050ff */
[-C--:B------:R-:W-:Y:S01]  /*5110*/  FMUL R41, R41, R0.reuse ;  /* 0x0000000029297220 */ /* 0x080fe20000400000 */
[----:B------:R-:W-:Y:S01]  /*5120*/  ISETP.GT.AND P3, PT, R15, 0x29, PT ;  /* 0x000000290f00780c */ /* 0x000fe20003f64270 */
[-C--:B------:R-:W-:Y:S01]  /*5130*/  FMUL R43, R43, R0.reuse ;  /* 0x000000002b2b7220 */ /* 0x080fe20000400000 */
[----:B------:R-:W-:Y:S01]  /*5140*/  ISETP.GT.AND P4, PT, R15, 0x31, PT ;  /* 0x000000310f00780c */ /* 0x000fe20003f84270 */
[-C--:B------:R-:W-:Y:S01]  /*5150*/  FMUL R45, R45, R0.reuse ;  /* 0x000000002d2d7220 */ /* 0x080fe20000400000 */
[----:B------:R-:W-:Y:S01]  /*5160*/  F2FP.TF32.F32.PACK_B R81, R81 ;  /* 0x00000051ff51723e */ /* 0x000fe200024050ff */
[-C--:B------:R-:W-:Y:S01]  /*5170*/  FMUL R47, R47, R0.reuse ;  /* 0x000000002f2f7220 */ /* 0x080fe20000400000 */
[----:B------:R-:W-:Y:S01]  /*5180*/  F2FP.TF32.F32.PACK_B R83, R83 ;  /* 0x00000053ff53723e */ /* 0x000fe200024050ff */
[-C--:B------:R-:W-:Y:S01]  /*5190*/  FMUL R49, R49, R0.reuse ;  /* 0x0000000031317220 */ /* 0x080fe20000400000 */
[----:B------:R-:W-:Y:S01]  /*51a0*/  F2FP.TF32.F32.PACK_B R19, R19 ;  /* 0x00000013ff13723e */ /* 0x000fe200024050ff */
[----:B------:R0:W-:Y:S01]  /*51b0*/  @P0 STG.E desc[UR12][R4.64+0x40], R13 ;  /* 0x0000400d04000986 */ /* 0x0001e2000c10190c */
[----:B------:R-:W-:Y:S01]  /*51c0*/  ISETP.GT.AND P0, PT, R16, 0x8, P2 ;  /* 0x000000081000780c */ /* 0x000fe20001704270 */
[-C--:B------:R-:W-:Y:S01]  /*51d0*/  FMUL R51, R51, R0.reuse ;  /* 0x0000000033337220 */ /* 0x080fe20000400000 */
[----:B------:R-:W-:Y:S01]  /*51e0*/  ISETP.GT.AND P2, PT, R15, 0x18, PT ;  /* 0x000000180f00780c */ /* 0x000fe20003f44270 */
[----:B------:R-:W-:Y:S01]  /*51f0*/  FMUL R53, R53, R0 ;  /* 0x0000000035357220 */ /* 0x000fe20000400000 */
[----:B------:R-:W-:-:S02]  /*5200*/  P2R R14, PR, RZ, 0x20 ;  /* 0x00000020ff0e7803 */ /* 0x000fc40000000000 */
[----:B------:R-:W-:Y:S02]  /*5210*/  P2R R12, PR, RZ, 0x8 ;  /* 0x00000008ff0c7803 */ /* 0x000fe40000000000 */
[----:B------:R-:W-:Y:S02]  /*5220*/  F2FP.TF32.F32.PACK_B R85, R85 ;  /* 0x00000055ff55723e */ /* 0x000fe400024050ff */
[----:B------:R-:W-:Y:S01]  /*5230*/  F2FP.TF32.F32.PACK_B R87, R87 ;  /* 0x00000057ff57723e */ /* 0x000fe200024050ff */
[----:B0-----:R-:W-:Y:S01]  /*5240*/  FMUL R13, R70, R0 ;  /* 0x00000000460d7220 */ /* 0x001fe20000400000 */
[----:B------:R-:W-:Y:S01]  /*5250*/  F2FP.TF32.F32.PACK_B R25, R25 ;  /* 0x00000019ff19723e */ /* 0x000fe200024050ff */
[----:B------:R-:W-:Y:S01]  /*5260*/  @P0 STG.E desc[UR12][R4.64+0x44], R67 ;  /* 0x0000444304000986 */ /* 0x000fe2000c10190c */
[----:B------:R-:W-:Y:S02]  /*5270*/  ISETP.GT.AND P0, PT, R16, RZ, P2 ;  /* 0x000000ff1000720c */ /* 0x000fe40001704270 */
[----:B------:R-:W-:-:S02]  /*5280*/  F2FP.TF32.F32.PACK_B R13, R13 ;  /* 0x0000000dff0d723e */ /* 0x000fc400024050ff */
[----:B------:R-:W-:Y:S02]  /*5290*/  F2FP.TF32.F32.PACK_B R27, R27 ;  /* 0x0000001bff1b723e */ /* 0x000fe400024050ff */
[----:B------:R-:W-:Y:S02]  /*52a0*/  F2FP.TF32.F32.PACK_B R29, R29 ;  /* 0x0000001dff1d723e */ /* 0x000fe400024050ff */
[----:B------:R-:W-:Y:S02]  /*52b0*/  F2FP.TF32.F32.PACK_B R31, R31 ;  /* 0x0000001fff1f723e */ /* 0x000fe400024050ff */
[----:B------:R-:W-:Y:S02]  /*52c0*/  F2FP.TF32.F32.PACK_B R33, R33 ;  /* 0x00000021ff21723e */ /* 0x000fe400024050ff */
[----:B------:R-:W-:Y:S01]  /*52d0*/  F2FP.TF32.F32.PACK_B R35, R35 ;  /* 0x00000023ff23723e */ /* 0x000fe200024050ff */
[----:B------:R0:W-:Y:S01]  /*52e0*/  @P0 STG.E desc[UR12][R2.64+0x60], R11 ;  /* 0x0000600b02000986 */ /* 0x0001e2000c10190c */
[----:B------:R-:W-:-:S02]  /*52f0*/  ISETP.GT.AND P0, PT, R16, RZ, P1 ;  /* 0x000000ff1000720c */ /* 0x000fc40000f04270 */
[----:B------:R-:W-:Y:S02]  /*5300*/  F2FP.TF32.F32.PACK_B R37, R37 ;  /* 0x00000025ff25723e */ /* 0x000fe400024050ff */
[----:B------:R-:W-:Y:S02]  /*5310*/  F2FP.TF32.F32.PACK_B R39, R39 ;  /* 0x00000027ff27723e */ /* 0x000fe400024050ff */
[----:B------:R-:W-:Y:S02]  /*5320*/  F2FP.TF32.F32.PACK_B R41, R41 ;  /* 0x00000029ff29723e */ /* 0x000fe400024050ff */
[----:B------:R-:W-:Y:S02]  /*5330*/  F2FP.TF32.F32.PACK_B R43, R43 ;  /* 0x0000002bff2b723e */ /* 0x000fe400024050ff */
[----:B------:R-:W-:Y:S01]  /*5340*/  F2FP.TF32.F32.PACK_B R45, R45 ;  /* 0x0000002dff2d723e */ /* 0x000fe200024050ff */
[----:B0-----:R-:W-:Y:S01]  /*5350*/  FMUL R11, R72, R0 ;  /* 0x00000000480b7220 */ /* 0x001fe20000400000 */
[----:B------:R-:W-:Y:S01]  /*5360*/  F2FP.TF32.F32.PACK_B R47, R47 ;  /* 0x0000002fff2f723e */ /* 0x000fe200024050ff */
[----:B------:R-:W-:Y:S01]  /*5370*/  @P0 STG.E desc[UR12][R2.64+0x64], R69 ;  /* 0x0000644502000986 */ /* 0x000fe2000c10190c */
[----:B------:R-:W-:-:S02]  /*5380*/  ISETP.GT.AND P0, PT, R16, 0x8, P2 ;  /* 0x000000081000780c */ /* 0x000fc40001704270 */
[----:B------:R-:W-:Y:S02]  /*5390*/  ISETP.GT.AND P2, PT, R15, 0x20, PT ;  /* 0x000000200f00780c */ /* 0x000fe40003f44270 */
[----:B------:R-:W-:Y:S02]  /*53a0*/  F2FP.TF32.F32.PACK_B R11, R11 ;  /* 0x0000000bff0b723e */ /* 0x000fe400024050ff */
[----:B------:R-:W-:Y:S02]  /*53b0*/  F2FP.TF32.F32.PACK_B R49, R49 ;  /* 0x00000031ff31723e */ /* 0x000fe400024050ff */
[----:B------:R-:W-:Y:S02]  /*53c0*/  F2FP.TF32.F32.PACK_B R51, R51 ;  /* 0x00000033ff33723e */ /* 0x000fe400024050ff */
[----:B------:R-:W-:-:S03]  /*53d0*/  F2FP.TF32.F32.PACK_B R53, R53 ;  /* 0x00000035ff35723e */ /* 0x000fc600024050ff */
[----:B------:R0:W-:Y:S01]  /*53e0*/  @P0 STG.E desc[UR12][R4.64+0x60], R13 ;  /* 0x0000600d04000986 */ /* 0x0001e2000c10190c */
[----:B------:R-:W-:Y:S02]  /*53f0*/  ISETP.GT.AND P0, PT, R16, 0x8, P1 ;  /* 0x000000081000780c */ /* 0x000fe40000f04270 */
[----:B------:R-:W-:Y:S01]  /*5400*/  ISETP.GT.AND P1, PT, R15, 0x21, PT ;  /* 0x000000210f00780c */ /* 0x000fe20003f24270 */
[----:B0-----:R-:W-:-:S10]  /*5410*/  FMUL R13, R74, R0 ;  /* 0x000000004a0d7220 */ /* 0x001fd40000400000 */
[----:B------:R-:W-:Y:S01]  /*5420*/  @P0 STG.E desc[UR12][R4.64+0x64], R71 ;  /* 0x0000644704000986 */ /* 0x000fe2000c10190c */
[----:B------:R-:W-:Y:S02]  /*5430*/  ISETP.GT.AND P0, PT, R16, RZ, P2 ;  /* 0x000000ff1000720c */ /* 0x000fe40001704270 */
[----:B------:R-:W-:-:S11]  /*5440*/  F2FP.TF32.F32.PACK_B R13, R13 ;  /* 0x0000000dff0d723e */ /* 0x000fd600024050ff */
[----:B------:R0:W-:Y:S01]  /*5450*/  @P0 STG.E desc[UR12][R2.64+0x80], R11 ;  /* 0x0000800b02000986 */ /* 0x0001e2000c10190c */
[----:B------:R-:W-:Y:S01]  /*5460*/  ISETP.GT.AND P0, PT, R16, RZ, P1 ;  /* 0x000000ff1000720c */ /* 0x000fe20000f04270 */
[----:B0-----:R-:W-:-:S12]  /*5470*/  FMUL R11, R76, R0 ;  /* 0x000000004c0b7220 */ /* 0x001fd80000400000 */
[----:B------:R-:W-:Y:S01]  /*5480*/  @P0 STG.E desc[UR12][R2.64+0x84], R73 ;  /* 0x0000844902000986 */ /* 0x000fe2000c10190c */
[----:B------:R-:W-:Y:S02]  /*5490*/  ISETP.GT.AND P0, PT, R16, 0x8, P2 ;  /* 0x000000081000780c */ /* 0x000fe40001704270 */
[----:B------:R-:W-:Y:S02]  /*54a0*/  F2FP.TF32.F32.PACK_B R11, R11 ;  /* 0x0000000bff0b723e */ /* 0x000fe400024050ff */
[----:B------:R-:W-:-:S09]  /*54b0*/  ISETP.GT.AND P2, PT, R15, 0x38, PT ;  /* 0x000000380f00780c */ /* 0x000fd20003f44270 */
[----:B------:R0:W-:Y:S01]  /*54c0*/  @P0 STG.E desc[UR12][R4.64+0x80], R13 ;  /* 0x0000800d04000986 */ /* 0x0001e2000c10190c */
[----:B------:R-:W-:Y:S01]  /*54d0*/  ISETP.GT.AND P0, PT, R16, 0x8, P1 ;  /* 0x000000081000780c */ /* 0x000fe20000f04270 */
[----:B0-----:R-:W-:-:S12]  /*54e0*/  FMUL R13, R78, R0 ;  /* 0x000000004e0d7220 */ /* 0x001fd80000400000 */
        /* <DEDUP_REMOVED lines=8> */
[----:B------:R-:W-:-:S11]  /*5570*/  F2FP.TF32.F32.PACK_B R11, R11 ;  /* 0x0000000bff0b723e */ /* 0x000fd600024050ff */
[----:B------:R0:W-:Y:S01]  /*5580*/  @P0 STG.E desc[UR12][R4.64+0xa0], R13 ;  /* 0x0000a00d04000986 */ /* 0x0001e2000c10190c */
[C---:B------:R-:W-:Y:S02]  /*5590*/  ISETP.GT.AND P0, PT, R16.reuse, 0x8, P3 ;  /* 0x000000081000780c */ /* 0x040fe40001f04270 */
[----:B------:R-:W-:Y:S01]  /*55a0*/  ISETP.GT.AND P3, PT, R16, 0x8, P2 ;  /* 0x000000081000780c */ /* 0x000fe20001764270 */
[----:B0-----:R-:W-:-:S10]  /*55b0*/  FMUL R13, R82, R0 ;  /* 0x00000000520d7220 */ /* 0x001fd40000400000 */
[----:B------:R-:W-:Y:S01]  /*55c0*/  @P0 STG.E desc[UR12][R4.64+0xa4], R79 ;  /* 0x0000a44f04000986 */ /* 0x000fe2000c10190c */
[----:B------:R-:W-:Y:S02]  /*55d0*/  ISETP.GT.AND P0, PT, R15, 0x30, PT ;  /* 0x000000300f00780c */ /* 0x000fe40003f04270 */
[----:B------:R-:W-:Y:S02]  /*55e0*/  F2FP.TF32.F32.PACK_B R13, R13 ;  /* 0x0000000dff0d723e */ /* 0x000fe400024050ff */
[----:B------:R-:W-:-:S13]  /*55f0*/  ISETP.GT.AND P1, PT, R16, RZ, P0 ;  /* 0x000000ff1000720c */ /* 0x000fda0000724270 */
[----:B------:R-:W-:Y:S01]  /*5600*/  @P1 STG.E desc[UR12][R2.64+0xc0], R11 ;  /* 0x0000c00b02001986 */ /* 0x000fe2000c10190c */
[----:B------:R-:W-:-:S13]  /*5610*/  ISETP.GT.AND P1, PT, R16, RZ, P4 ;  /* 0x000000ff1000720c */ /* 0x000fda0002724270 */
[----:B------:R-:W-:Y:S01]  /*5620*/  @P1 STG.E desc[UR12][R2.64+0xc4], R81 ;  /* 0x0000c45102001986 */ /* 0x000fe2000c10190c */
[----:B------:R-:W-:-:S13]  /*5630*/  ISETP.GT.AND P1, PT, R16, 0x8, P0 ;  /* 0x000000081000780c */ /* 0x000fda0000724270 */
[----:B------:R0:W-:Y:S01]  /*5640*/  @P1 STG.E desc[UR12][R4.64+0xc0], R13 ;  /* 0x0000c00d04001986 */ /* 0x0001e2000c10190c */
[----:B------:R-:W-:Y:S01]  /*5650*/  ISETP.GT.AND P1, PT, R16, 0x8, P4 ;  /* 0x000000081000780c */ /* 0x000fe20002724270 */
[----:B0-----:R-:W-:-:S12]  /*5660*/  FMUL R13, R86, R0 ;  /* 0x00000000560d7220 */ /* 0x001fd80000400000 */
[----:B------:R-:W-:Y:S01]  /*5670*/  @P1 STG.E desc[UR12][R4.64+0xc4], R83 ;  /* 0x0000c45304001986 */ /* 0x000fe2000c10190c */
[----:B------:R-:W-:Y:S02]  /*5680*/  IADD3 R10, P1, R17, R4, RZ ;  /* 0x00000004110a7210 */ /* 0x000fe40007f3e0ff */
[----:B------:R-:W-:-:S03]  /*5690*/  F2FP.TF32.F32.PACK_B R13, R13 ;  /* 0x0000000dff0d723e */ /* 0x000fc600024050ff */
[----:B------:R-:W-:Y:S01]  /*56a0*/  IMAD.X R11, R9, 0x1, R5, P1 ;  /* 0x00000001090b7824 */ /* 0x000fe200008e0605 */
[----:B------:R-:W-:-:S13]  /*56b0*/  ISETP.GT.AND P1, PT, R16, RZ, P2 ;  /* 0x000000ff1000720c */ /* 0x000fda0001724270 */
[----:B------:R-:W-:Y:S01]  /*56c0*/  @P1 STG.E desc[UR12][R2.64+0xe0], R19 ;  /* 0x0000e01302001986 */ /* 0x000fe2000c10190c */
[----:B------:R-:W-:Y:S01]  /*56d0*/  IADD3 R8, P1, R17, R2, RZ ;  /* 0x0000000211087210 */ /* 0x000fe20007f3e0ff */
[----:B------:R-:W-:-:S04]  /*56e0*/  FMUL R17, R24, R0 ;  /* 0x0000000018117220 */ /* 0x000fc80000400000 */
[----:B------:R-:W-:Y:S01]  /*56f0*/  IMAD.X R9, R9, 0x1, R3, P1 ;  /* 0x0000000109097824 */ /* 0x000fe200008e0603 */
[----:B------:R-:W-:Y:S02]  /*5700*/  ISETP.GT.AND P1, PT, R15, 0x39, PT ;  /* 0x000000390f00780c */ /* 0x000fe40003f24270 */
[----:B------:R-:W-:Y:S02]  /*5710*/  F2FP.TF32.F32.PACK_B R17, R17 ;  /* 0x00000011ff11723e */ /* 0x000fe400024050ff */
[----:B------:R-:W-:-:S13]  /*5720*/  ISETP.GT.AND P5, PT, R16, RZ, P1 ;  /* 0x000000ff1000720c */ /* 0x000fda0000fa4270 */
[----:B------:R-:W-:Y:S01]  /*5730*/  @P5 STG.E desc[UR12][R2.64+0xe4], R85 ;  /* 0x0000e45502005986 */ /* 0x000fe2000c10190c */
[----:B------:R-:W-:-:S03]  /*5740*/  ISETP.GT.AND P5, PT, R15, RZ, PT ;  /* 0x000000ff0f00720c */ /* 0x000fc60003fa4270 */
[----:B------:R0:W-:Y:S01]  /*5750*/  @P3 STG.E desc[UR12][R4.64+0xe0], R13 ;  /* 0x0000e00d04003986 */ /* 0x0001e2000c10190c */
[----:B------:R-:W-:Y:S01]  /*5760*/  ISETP.GT.AND P3, PT, R16, 0x8, P1 ;  /* 0x000000081000780c */ /* 0x000fe20000f64270 */
[----:B0-----:R-:W-:-:S12]  /*5770*/  FMUL R13, R28, R0 ;  /* 0x000000001c0d7220 */ /* 0x001fd80000400000 */
[----:B------:R0:W-:Y:S01]  /*5780*/  @P3 STG.E desc[UR12][R4.64+0xe4], R87 ;  /* 0x0000e45704003986 */ /* 0x0001e2000c10190c */
[C---:B------:R-:W-:Y:S02]  /*5790*/  ISETP.GT.AND P3, PT, R16.reuse, 0x40, P5 ;  /* 0x000000401000780c */ /* 0x040fe40002f64270 */
[----:B------:R-:W-:Y:S02]  /*57a0*/  ISETP.GT.AND P5, PT, R16, 0x48, P5 ;  /* 0x000000481000780c */ /* 0x000fe40002fa4270 */
[----:B------:R-:W-:Y:S01]  /*57b0*/  F2FP.TF32.F32.PACK_B R13, R13 ;  /* 0x0000000dff0d723e */ /* 0x000fe200024050ff */
[----:B0-----:R-:W-:-:S08]  /*57c0*/  FMUL R5, R26, R0 ;  /* 0x000000001a057220 */ /* 0x001fd00000400000 */
[----:B------:R0:W-:Y:S01]  /*57d0*/  @P3 STG.E desc[UR12][R8.64], R17 ;  /* 0x0000001108003986 */ /* 0x0001e2000c10190c */
[C---:B------:R-:W-:Y:S02]  /*57e0*/  ISETP.GT.AND P3, PT, R16.reuse, 0x40, P6 ;  /* 0x000000401000780c */ /* 0x040fe40003764270 */
[----:B------:R-:W-:Y:S02]  /*57f0*/  ISETP.GT.AND P6, PT, R16, 0x48, P6 ;  /* 0x000000481000780c */ /* 0x000fe400037c4270 */
[----:B------:R-:W-:Y:S01]  /*5800*/  F2FP.TF32.F32.PACK_B R5, R5 ;  /* 0x00000005ff05723e */ /* 0x000fe200024050ff */
[----:B0-----:R-:W-:-:S08]  /*5810*/  FMUL R17, R54, R0 ;  /* 0x0000000036117220 */ /* 0x001fd00000400000 */
[----:B------:R-:W-:Y:S02]  /*5820*/  @P3 IMAD.MOV.U32 R2, RZ, RZ, R8 ;  /* 0x000000ffff023224 */ /* 0x000fe400078e0008 */
[----:B------:R-:W-:Y:S01]  /*5830*/  @P3 IMAD.MOV.U32 R3, RZ, RZ, R9 ;  /* 0x000000ffff033224 */ /* 0x000fe200078e0009 */
[----:B------:R-:W-:-:S04]  /*5840*/  F2FP.TF32.F32.PACK_B R17, R17 ;  /* 0x00000011ff11723e */ /* 0x000fc800024050ff */
[----:B------:R-:W-:Y:S01]  /*5850*/  @P3 STG.E desc[UR12][R2.64+0x4], R25 ;  /* 0x0000041902003986 */ /* 0x000fe2000c10190c */
[----:B------:R-:W-:-:S03]  /*5860*/  ISETP.NE.AND P3, PT, R12, RZ, PT ;  /* 0x000000ff0c00720c */ /* 0x000fc60003f65270 */
[----:B------:R0:W-:Y:S01]  /*5870*/  @P5 STG.E desc[UR12][R10.64], R5 ;  /* 0x000000050a005986 */ /* 0x0001e2000c10190c */
[----:B------:R-:W-:-:S03]  /*5880*/  ISETP.NE.AND P5, PT, R14, RZ, PT ;  /* 0x000000ff0e00720c */ /* 0x000fc60003fa5270 */
[----:B------:R1:W-:Y:S01]  /*5890*/  @P6 STG.E desc[UR12][R10.64+0x4], R27 ;  /* 0x0000041b0a006986 */ /* 0x0003e2000c10190c */
[----:B------:R-:W-:-:S04]  /*58a0*/  ISETP.GT.AND P6, PT, R15, 0x8, PT ;  /* 0x000000080f00780c */ /* 0x000fc80003fc4270 */
[----:B------:R-:W-:Y:S01]  /*58b0*/  ISETP.GT.AND P6, PT, R16, 0x40, P6 ;  /* 0x000000401000780c */ /* 0x000fe200037c4270 */
[-C--:B0-----:R-:W-:Y:S01]  /*58c0*/  FMUL R5, R30, R0.reuse ;  /* 0x000000001e057220 */ /* 0x081fe20000400000 */
[----:B-1----:R-:W-:-:S04]  /*58d0*/  FMUL R11, R32, R0 ;  /* 0x00000000200b7220 */ /* 0x002fc80000400000 */
[----:B------:R-:W-:Y:S02]  /*58e0*/  F2FP.TF32.F32.PACK_B R5, R5 ;  /* 0x00000005ff05723e */ /* 0x000fe400024050ff */
[----:B------:R-:W-:-:S05]  /*58f0*/  F2FP.TF32.F32.PACK_B R11, R11 ;  /* 0x0000000bff0b723e */ /* 0x000fca00024050ff */
[----:B------:R-:W-:Y:S02]  /*5900*/  @P6 IMAD.MOV.U32 R2, RZ, RZ, R8 ;  /* 0x000000ffff026224 */ /* 0x000fe400078e0008 */
[----:B------:R-:W-:-:S05]  /*5910*/  @P6 IMAD.MOV.U32 R3, RZ, RZ, R9 ;  /* 0x000000ffff036224 */ /* 0x000fca00078e0009 */
[----:B------:R0:W-:Y:S01]  /*5920*/  @P6 STG.E desc[UR12][R2.64+0x20], R13 ;  /* 0x0000200d02006986 */ /* 0x0001e2000c10190c */
[----:B------:R-:W-:-:S04]  /*5930*/  ISETP.GT.AND P6, PT, R15, 0x9, PT ;  /* 0x000000090f00780c */ /* 0x000fc80003fc4270 */
[----:B------:R-:W-:Y:S01]  /*5940*/  ISETP.GT.AND P6, PT, R16, 0x40, P6 ;  /* 0x000000401000780c */ /* 0x000fe200037c4270 */
[----:B0-----:R-:W-:-:S05]  /*5950*/  FMUL R13, R48, R0 ;  /* 0x00000000300d7220 */ /* 0x001fca0000400000 */
[----:B------:R-:W-:-:S07]  /*5960*/  F2FP.TF32.F32.PACK_B R13, R13 ;  /* 0x0000000dff0d723e */ /* 0x000fce00024050ff */
[----:B------:R-:W-:Y:S02]  /*5970*/  @P6 IMAD.MOV.U32 R2, RZ, RZ, R8 ;  /* 0x000000ffff026224 */ /* 0x000fe400078e0008 */
[----:B------:R-:W-:-:S05]  /*5980*/  @P6 IMAD.MOV.U32 R3, RZ, RZ, R9 ;  /* 0x000000ffff036224 */ /* 0x000fca00078e0009 */
[----:B------:R-:W-:Y:S01]  /*5990*/  @P6 STG.E desc[UR12][R2.64+0x24], R29 ;  /* 0x0000241d02006986 */ /* 0x000fe2000c10190c */
[----:B------:R-:W-:-:S04]  /*59a0*/  ISETP.GT.AND P6, PT, R15, 0x8, PT ;  /* 0x000000080f00780c */ /* 0x000fc80003fc4270 */
[----:B------:R-:W-:-:S13]  /*59b0*/  ISETP.GT.AND P6, PT, R16, 0x48, P6 ;  /* 0x000000481000780c */ /* 0x000fda00037c4270 */
[----:B------:R0:W-:Y:S01]  /*59c0*/  @P6 STG.E desc[UR12][R6.64+0x20], R5 ;  /* 0x0000200506006986 */ /* 0x0001e2000c10190c */
[----:B------:R-:W-:-:S04]  /*59d0*/  ISETP.GT.AND P6, PT, R15, 0x9, PT ;  /* 0x000000090f00780c */ /* 0x000fc80003fc4270 */
[----:B------:R-:W-:Y:S01]  /*59e0*/  ISETP.GT.AND P6, PT, R16, 0x48, P6 ;  /* 0x000000481000780c */ /* 0x000fe200037c4270 */
[----:B0-----:R-:W-:-:S05]  /*59f0*/  FMUL R5, R34, R0 ;  /* 0x0000000022057220 */ /* 0x001fca0000400000 */
[----:B------:R-:W-:-:S07]  /*5a00*/  F2FP.TF32.F32.PACK_B R5, R5 ;  /* 0x00000005ff05723e */ /* 0x000fce00024050ff */
[----:B------:R-:W-:Y:S02]  /*5a10*/  @P6 IMAD.MOV.U32 R2, RZ, RZ, R6 ;  /* 0x000000ffff026224 */ /* 0x000fe400078e0006 */
[----:B------:R-:W-:-:S05]  /*5a20*/  @P6 IMAD.MOV.U32 R3, RZ, RZ, R7 ;  /* 0x000000ffff036224 */ /* 0x000fca00078e0007 */
[----:B------:R0:W-:Y:S01]  /*5a30*/  @P6 STG.E desc[UR12][R2.64+0x24], R31 ;  /* 0x0000241f02006986 */ /* 0x0001e2000c10190c */
[----:B------:R-:W-:-:S04]  /*5a40*/  ISETP.GT.AND P6, PT, R15, 0x10, PT ;  /* 0x000000100f00780c */ /* 0x000fc80003fc4270 */
[----:B------:R-:W-:-:S13]  /*5a50*/  ISETP.GT.AND P6, PT, R16, 0x40, P6 ;  /* 0x000000401000780c */ /* 0x000fda00037c4270 */
[----:B0-----:R-:W-:Y:S02]  /*5a60*/  @P6 IMAD.MOV.U32 R2, RZ, RZ, R8 ;  /* 0x000000ffff026224 */ /* 0x001fe400078e0008 */
        /* <DEDUP_REMOVED lines=62> */
[----:B------:R-:W-:Y:S01]  /*5e50*/  ISETP.GT.AND P6, PT, R15, 0x21, PT ;  /* 0x000000210f00780c */ /* 0x000fe20003fc4270 */
[----:B------:R-:W-:-:S03]  /*5e60*/  FMUL R15, R52, R0 ;  /* 0x00000000340f7220 */ /* 0x000fc60000400000 */
[----:B------:R-:W-:Y:S02]  /*5e70*/  ISETP.GT.AND P6, PT, R16, 0x48, P6 ;  /* 0x000000481000780c */ /* 0x000fe400037c4270 */
[----:B------:R-:W-:Y:S01]  /*5e80*/  F2FP.TF32.F32.PACK_B R15, R15 ;  /* 0x0000000fff0f723e */ /* 0x000fe200024050ff */
[----:B0-----:R-:W-:-:S05]  /*5e90*/  FMUL R5, R46, R0 ;  /* 0x000000002e057220 */ /* 0x001fca0000400000 */
[----:B------:R-:W-:-:S05]  /*5ea0*/  F2FP.TF32.F32.PACK_B R5, R5 ;  /* 0x00000005ff05723e */ /* 0x000fca00024050ff */
[----:B------:R-:W-:Y:S02]  /*5eb0*/  @P6 IMAD.MOV.U32 R2, RZ, RZ, R6 ;  /* 0x000000ffff026224 */ /* 0x000fe400078e0006 */
[----:B------:R-:W-:-:S05]  /*5ec0*/  @P6 IMAD.MOV.U32 R3, RZ, RZ, R7 ;  /* 0x000000ffff036224 */ /* 0x000fca00078e0007 */
[----:B------:R0:W-:Y:S01]  /*5ed0*/  @P6 STG.E desc[UR12][R2.64+0x84], R43 ;  /* 0x0000842b02006986 */ /* 0x0001e2000c10190c */
[C---:B------:R-:W-:Y:S02]  /*5ee0*/  ISETP.GT.AND P6, PT, R16.reuse, 0x40, P5 ;  /* 0x000000401000780c */ /* 0x040fe40002fc4270 */
[----:B------:R-:W-:-:S11]  /*5ef0*/  ISETP.GT.AND P5, PT, R16, 0x48, P5 ;  /* 0x000000481000780c */ /* 0x000fd60002fa4270 */
[----:B0-----:R-:W-:Y:S02]  /*5f00*/  @P6 IMAD.MOV.U32 R2, RZ, RZ, R8 ;  /* 0x000000ffff026224 */ /* 0x001fe400078e0008 */
[----:B------:R-:W-:-:S05]  /*5f10*/  @P6 IMAD.MOV.U32 R3, RZ, RZ, R9 ;  /* 0x000000ffff036224 */ /* 0x000fca00078e0009 */
[----:B------:R0:W-:Y:S01]  /*5f20*/  @P6 STG.E desc[UR12][R2.64+0xa0], R11 ;  /* 0x0000a00b02006986 */ /* 0x0001e2000c10190c */
[C---:B------:R-:W-:Y:S02]  /*5f30*/  ISETP.GT.AND P6, PT, R16.reuse, 0x40, P3 ;  /* 0x000000401000780c */ /* 0x040fe40001fc4270 */
[----:B------:R-:W-:Y:S01]  /*5f40*/  ISETP.GT.AND P3, PT, R16, 0x48, P3 ;  /* 0x000000481000780c */ /* 0x000fe20001f64270 */
[-C--:B0-----:R-:W-:Y:S01]  /*5f50*/  FMUL R11, R50, R0.reuse ;  /* 0x00000000320b7220 */ /* 0x081fe20000400000 */
[----:B------:R-:W-:-:S09]  /*5f60*/  FMUL R0, R55, R0 ;  /* 0x0000000037007220 */ /* 0x000fd20000400000 */
[----:B------:R-:W-:Y:S02]  /*5f70*/  @P6 IMAD.MOV.U32 R2, RZ, RZ, R8 ;  /* 0x000000ffff026224 */ /* 0x000fe400078e0008 */
[----:B------:R-:W-:Y:S01]  /*5f80*/  @P6 IMAD.MOV.U32 R3, RZ, RZ, R9 ;  /* 0x000000ffff036224 */ /* 0x000fe200078e0009 */
[----:B------:R-:W-:-:S04]  /*5f90*/  F2FP.TF32.F32.PACK_B R11, R11 ;  /* 0x0000000bff0b723e */ /* 0x000fc800024050ff */
[----:B------:R0:W-:Y:S01]  /*5fa0*/  @P6 STG.E desc[UR12][R2.64+0xa4], R45 ;  /* 0x0000a42d02006986 */ /* 0x0001e2000c10190c */
[C---:B------:R-:W-:Y:S02]  /*5fb0*/  ISETP.GT.AND P6, PT, R16.reuse, 0x40, P0 ;  /* 0x000000401000780c */ /* 0x040fe400007c4270 */
[----:B------:R-:W-:Y:S01]  /*5fc0*/  ISETP.GT.AND P0, PT, R16, 0x48, P0 ;  /* 0x000000481000780c */ /* 0x000fe20000704270 */
[----:B0-----:R-:W-:Y:S02]  /*5fd0*/  @P5 IMAD.MOV.U32 R2, RZ, RZ, R6 ;  /* 0x000000ffff025224 */ /* 0x001fe400078e0006 */
[----:B------:R-:W-:-:S05]  /*5fe0*/  @P5 IMAD.MOV.U32 R3, RZ, RZ, R7 ;  /* 0x000000ffff035224 */ /* 0x000fca00078e0007 */
        /* <DEDUP_REMOVED lines=15> */
[----:B------:R0:W-:Y:S02]  /*60e0*/  @P5 STG.E desc[UR12][R2.64+0xc4], R49 ;  /* 0x0000c43102005986 */ /* 0x0001e4000c10190c */
        /* <DEDUP_REMOVED lines=8> */
[----:B------:R0:W-:Y:S04]  /*6170*/  @P6 STG.E desc[UR12][R2.64+0xe0], R15 ;  /* 0x0000e00f02006986 */ /* 0x0001e8000c10190c */
[----:B------:R1:W-:Y:S01]  /*6180*/  @P3 STG.E desc[UR12][R8.64+0xe4], R53 ;  /* 0x0000e43508003986 */ /* 0x0003e2000c10190c */
[----:B0-----:R-:W-:Y:S02]  /*6190*/  @P2 IMAD.MOV.U32 R2, RZ, RZ, R6 ;  /* 0x000000ffff022224 */ /* 0x001fe400078e0006 */
[----:B------:R-:W-:-:S05]  /*61a0*/  @P2 IMAD.MOV.U32 R3, RZ, RZ, R7 ;  /* 0x000000ffff032224 */ /* 0x000fca00078e0007 */
[----:B------:R1:W-:Y:S01]  /*61b0*/  @P2 STG.E desc[UR12][R2.64+0xe0], R17 ;  /* 0x0000e01102002986 */ /* 0x0003e2000c10190c */
[----:B------:R-:W-:Y:S05]  /*61c0*/  @!P1 EXIT ;  /* 0x000000000000994d */ /* 0x000fea0003800000 */
[----:B-1----:R-:W-:-:S05]  /*61d0*/  F2FP.TF32.F32.PACK_B R3, R0 ;  /* 0x00000000ff03723e */ /* 0x002fca00024050ff */
[----:B------:R-:W-:Y:S01]  /*61e0*/  STG.E desc[UR12][R6.64+0xe4], R3 ;  /* 0x0000e40306007986 */ /* 0x000fe2000c10190c */
[----:B------:R-:W-:Y:S05]  /*61f0*/  EXIT ;  /* 0x000000000000794d */ /* 0x000fea0003800000 */
.L_x_14:
[----:B------:R-:W-:-:S13]  /*6200*/  ISETP.NE.AND P0, PT, R8, RZ, PT ;  /* 0x000000ff0800720c */ /* 0x000fda0003f05270 */
[----:B------:R-:W-:Y:S05]  /*6210*/  @P0 EXIT ;  /* 0x000000000000094d */ /* 0x000fea0003800000 */
[----:B------:R-:W-:-:S13]  /*6220*/  ELECT P0, URZ, PT ;  /* 0x00000000003f782f */ /* 0x000fda0003800000 */
[----:B------:R-:W-:Y:S05]  /*6230*/  @!P0 BRA `(.L_x_151) ;  /* 0x0000000400c48947 */ /* 0x000fea0003800000 */
[----:B------:R-:W-:-:S13]  /*6240*/  ISETP.GE.AND P0, PT, R5, 0x1, PT ;  /* 0x000000010500780c */ /* 0x000fda0003f06270 */
[----:B------:R-:W-:Y:S05]  /*6250*/  @!P0 BRA `(.L_x_151) ;  /* 0x0000000400bc8947 */ /* 0x000fea0003800000 */
[----:B------:R-:W0:Y:S01]  /*6260*/  S2R R6, SR_CgaCtaId ;  /* 0x0000000000067919 */ /* 0x000e220000008800 */
[----:B------:R-:W-:Y:S01]  /*6270*/  IMAD.SHL.U32 R20, R11, 0x80, RZ ;  /* 0x000000800b147824 */ /* 0x000fe200078e00ff */
[----:B------:R-:W-:Y:S01]  /*6280*/  ULDC UR4, c[0x0][0x384] ;  /* 0x0000e10000047ab9 */ /* 0x000fe20000000800 */
[----:B------:R-:W-:Y:S01]  /*6290*/  LOP3.LUT P0, RZ, R10, 0x1f, RZ, 0xc0, !PT ;  /* 0x0000001f0aff7812 */ /* 0x000fe2000780c0ff */
[----:B------:R-:W-:Y:S01]  /*62a0*/  ULDC UR5, c[0x0][0x388] ;  /* 0x0000e20000057ab9 */ /* 0x000fe20000000800 */
[C---:B------:R-:W-:Y:S01]  /*62b0*/  ISETP.NE.AND P1, PT, R17.reuse, RZ, PT ;  /* 0x000000ff1100720c */ /* 0x040fe20003f25270 */
[----:B------:R-:W-:Y:S01]  /*62c0*/  IMAD.MOV.U32 R8, RZ, RZ, 0x1 ;  /* 0x00000001ff087424 */ /* 0x000fe200078e00ff */
[----:B------:R-:W-:Y:S01]  /*62d0*/  ISETP.NE.OR P0, PT, R17, RZ, !P0 ;  /* 0x000000ff1100720c */ /* 0x000fe20004705670 */
[----:B------:R-:W-:Y:S01]  /*62e0*/  IMAD.MOV.U32 R9, RZ, RZ, RZ ;  /* 0x000000ffff097224 */ /* 0x000fe200078e00ff */
[----:B------:R-:W-:Y:S02]  /*62f0*/  LOP3.LUT R21, R3, 0x2, RZ, 0xfc, !PT ;  /* 0x0000000203157812 */ /* 0x000fe400078efcff */
[----:B------:R-:W-:Y:S01]  /*6300*/  CS2R R10, SRZ ;  /* 0x00000000000a7805 */ /* 0x000fe2000001ff00 */
[----:B------:R-:W-:-:S02]  /*6310*/  IMAD.MOV.U32 R12, RZ, RZ, RZ ;  /* 0x000000ffff0c7224 */ /* 0x000fc400078e00ff */
[----:B0----5:R-:W-:-:S05]  /*6320*/  IMAD.SHL.U32 R0, R6, 0x20, RZ ;  /* 0x0000002006007824 */ /* 0x021fca00078e00ff */
[----:B------:R-:W-:Y:S01]  /*6330*/  LOP3.LUT R2, R0, 0x20, RZ, 0xc0, !PT ;  /* 0x0000002000027812 */ /* 0x000fe200078ec0ff */
[----:B------:R-:W-:-:S04]  /*6340*/  IMAD R0, R18, R19, RZ ;  /* 0x0000001312007224 */ /* 0x000fc800078e02ff */
[----:B------:R-:W-:Y:S02]  /*6350*/  IMAD R4, R13, 0x40, R2 ;  /* 0x000000400d047824 */ /* 0x000fe400078e0202 */
[----:B------:R-:W-:Y:S02]  /*6360*/  IMAD.SHL.U32 R2, R6, 0x400, RZ ;  /* 0x0000040006027824 */ /* 0x000fe400078e00ff */
[----:B------:R-:W-:-:S03]  /*6370*/  IMAD.HI.U32 R6, R20, UR4, RZ ;  /* 0x0000000414067c27 */ /* 0x000fc6000f8e00ff */
[----:B------:R-:W-:Y:S01]  /*6380*/  LOP3.LUT R2, R2, 0x400, RZ, 0xc0, !PT ;  /* 0x0000040002027812 */ /* 0x000fe200078ec0ff */
[----:B------:R-:W-:Y:S01]  /*6390*/  IMAD R0, R7, R0, 0x1 ;  /* 0x0000000107007424 */ /* 0x000fe200078e0200 */
[----:B------:R-:W-:-:S07]  /*63a0*/  SHF.R.U32.HI R6, RZ, UR5, R6 ;  /* 0x00000005ff067c19 */ /* 0x000fce0008011606 */
.L_x_155:
[----:B----4-:R-:W0:Y:S01]  /*63b0*/  S2R R14, SR_CgaCtaId ;  /* 0x00000000000e7919 */ /* 0x010e220000008800 */
[----:B------:R-:W-:-:S04]  /*63c0*/  MOV R13, 0x400 ;  /* 0x00000400000d7802 */ /* 0x000fc80000000f00 */
[----:B0-----:R-:W-:Y:S02]  /*63d0*/  LEA R22, R14, R13, 0x18 ;  /* 0x0000000d0e167211 */ /* 0x001fe400078ec0ff */
[----:B------:R-:W-:-:S03]  /*63e0*/  SHF.L.U32 R13, R8, 0x1f, RZ ;  /* 0x0000001f080d7819 */ /* 0x000fc600000006ff */
[----:B------:R-:W-:-:S07]  /*63f0*/  IMAD R14, R9, 0x8, R22 ;  /* 0x00000008090e7824 */ /* 0x000fce00078e0216 */
.L_x_152:
[----:B0-----:R0:W1:Y:S02]  /*6400*/  SYNCS.PHASECHK.TRANS64.TRYWAIT P2, [R14+URZ+0x36048], R13 ;  /* 0x0360480d0e0075a7 */ /* 0x001064000804017f */
[----:B-1----:R-:W-:Y:S05]  /*6410*/  @!P2 NANOSLEEP.SYNCS 0x989680 ;  /* 0x009896800000a95d */ /* 0x002fea0003900000 */
[----:B------:R-:W1:Y:S02]  /*6420*/  @!P2 SYNCS.PHASECHK.TRANS64 P2, [R14+URZ+0x36048], R13 ;  /* 0x0360480d0e00a5a7 */ /* 0x000e64000804007f */
[----:B-1----:R-:W-:Y:S05]  /*6430*/  @!P2 BRA `(.L_x_152) ;  /* 0xfffffffc00f0a947 */ /* 0x002fea000383ffff */
[----:B0-----:R-:W0:Y:S02]  /*6440*/  @!P1 LDC R13, c[0x0][0x500] ;  /* 0x00014000ff0d9b82 */ /* 0x001e240000000800 */
[----:B0-----:R0:W-:Y:S02]  /*6450*/  @!P1 SYNCS.ARRIVE.TRANS64 RZ, [R14+URZ+0x36000], R13 ;  /* 0x0360000d0eff99a7 */ /* 0x0011e4000800003f */
[----:B0-----:R-:W-:-:S04]  /*6460*/  PRMT R13, R21, 0x9910, RZ ;  /* 0x00009910150d7816 */ /* 0x001fc800000000ff */
[----:B------:R-:W-:-:S13]  /*6470*/  ISETP.NE.AND P2, PT, R13, 0x2, PT ;  /* 0x000000020d00780c */ /* 0x000fda0003f45270 */
[----:B------:R-:W-:Y:S05]  /*6480*/  @P2 BRA `(.L_x_153) ;  /* 0x0000000000042947 */ /* 0x000fea0003800000 */
[----:B------:R-:W-:Y:S01]  /*6490*/  BPT.TRAP 0x1 ;  /* 0x000000040000795c */ /* 0x000fe20000300000 */
.L_x_153:
[----:B------:R-:W-:Y:S05]  /*64a0*/  @P0 BRA `(.L_x_154) ;  /* 0x0000000000040947 */ /* 0x000fea0003800000 */
[----:B------:R-:W-:Y:S01]  /*64b0*/  BPT.TRAP 0x1 ;  /* 0x000000040000795c */ /* 0x000fe20000300000 */
.L_x_154:
[----:B---3--:R-:W0:Y:S01]  /*64c0*/  LDC R15, c[0x0][0x380] ;  /* 0x0000e000ff0f7b82 */ /* 0x008e220000000800 */
[----:B------:R-:W-:Y:S01]  /*64d0*/  R2UR UR4, R6 ;  /* 0x00000000060472ca */ /* 0x000fe200000e0000 */
[----:B------:R-:W-:Y:S01]  /*64e0*/  IMAD R13, R9, 0x800, R2 ;  /* 0x00000800090d7824 */ /* 0x000fe200078e0202 */
[----:B------:R-:W-:Y:S01]  /*64f0*/  R2UR UR5, R20 ;  /* 0x00000000140572ca */ /* 0x000fe200000e0000 */
[----:B------:R-:W-:Y:S01]  /*6500*/  ULDC UR20, c[0x0][0x38c] ;  /* 0x0000e30000147ab9 */ /* 0x000fe20000000800 */
[----:B------:R-:W-:Y:S01]  /*6510*/  R2UR UR17, R14 ;  /* 0x000000000e1172ca */ /* 0x000fe200000e0000 */
[----:B------:R-:W-:Y:S01]  /*6520*/  IMAD R13, R13, 0x4, R22 ;  /* 0x000000040d0d7824 */ /* 0x000fe200078e0216 */
[----:B------:R-:W-:Y:S01]  /*6530*/  UISETP.NE.AND UP0, UPT, UR20, 0x1, UPT ;  /* 0x000000011400788c */ /* 0x000fe2000bf05270 */
[----:B------:R-:W1:Y:S01]  /*6540*/  LDC.64 R16, c[0x0][0x3b8] ;  /* 0x0000ee00ff107b82 */ /* 0x000e620000000a00 */
[C---:B------:R-:W-:Y:S01]  /*6550*/  VIADD R14, R12.reuse, 0x1 ;  /* 0x000000010c0e7836 */ /* 0x040fe20000000000 */
[----:B------:R-:W-:Y:S01]  /*6560*/  R2UR UR18, R12 ;  /* 0x000000000c1272ca */ /* 0x000fe200000e0000 */
[----:B------:R-:W-:Y:S01]  /*6570*/  VIADD R0, R0, 0xffffffff ;  /* 0xffffffff00007836 */ /* 0x000fe20000000000 */
[----:B------:R-:W-:Y:S01]  /*6580*/  R2UR UR8, R13 ;  /* 0x000000000d0872ca */ /* 0x000fe200000e0000 */
[----:B------:R-:W-:Y:S01]  /*6590*/  ULDC.64 UR24, c[0x0][0x198] ;  /* 0x0000660000187ab9 */ /* 0x000fe20000000a00 */
[----:B------:R-:W-:Y:S01]  /*65a0*/  R2UR UR9, R22 ;  /* 0x00000000160972ca */ /* 0x000fe200000e0000 */
[----:B------:R-:W-:Y:S01]  /*65b0*/  ULDC.64 UR14, c[0x0][0x3b0] ;  /* 0x0000ec00000e7ab9 */ /* 0x000fe20000000a00 */
[----:B------:R-:W1:Y:S01]  /*65c0*/  LDC.64 R18, c[0x0][0x3d8] ;  /* 0x0000f600ff127b82 */ /* 0x000e620000000a00 */
[----:B------:R-:W-:Y:S01]  /*65d0*/  R2UR UR16, R9 ;  /* 0x00000000091072ca */ /* 0x000fe200000e0000 */
[----:B------:R-:W-:Y:S01]  /*65e0*/  @UP0 ULDC.64 UR10, c[0x0][0x390] ;  /* 0x0000e400000a0ab9 */ /* 0x000fe20000000a00 */
[----:B------:R-:W-:Y:S01]  /*65f0*/  R2UR UR12, R11 ;  /* 0x000000000b0c72ca */ /* 0x000fe200000e0000 */
[----:B------:R-:W-:Y:S01]  /*6600*/  ULDC.64 UR22, c[0x0][0x3d0] ;  /* 0x0000f40000167ab9 */ /* 0x000fe20000000a00 */
[----:B------:R-:W-:Y:S01]  /*6610*/  R2UR UR13, R10 ;  /* 0x000000000a0d72ca */ /* 0x000fe200000e0000 */
[----:B------:R-:W-:Y:S01]  /*6620*/  VIADD R9, R9, 0x1 ;  /* 0x0000000109097836 */ /* 0x000fe20000000000 */
[----:B------:R-:W-:Y:S01]  /*6630*/  ISETP.GT.AND P5, PT, R0, 0x1, PT ;  /* 0x000000010000780c */ /* 0x000fe20003fa4270 */
[----:B------:R-:W-:Y:S01]  /*6640*/  USHF.L.U32 UR18, UR18, 0x5, URZ ;  /* 0x0000000512127899 */ /* 0x000fe2000800063f */
[----:B0-----:R-:W-:Y:S01]  /*6650*/  ISETP.NE.AND P2, PT, R15, 0x1, PT ;  /* 0x000000010f00780c */ /* 0x001fe20003f45270 */
[----:B------:R-:W-:Y:S01]  /*6660*/  UIADD3 UR17, UR17, 0x36000, URZ ;  /* 0x0003600011117890 */ /* 0x000fe2000fffe03f */
[----:B------:R-:W-:Y:S01]  /*6670*/  ISETP.NE.AND P4, PT, R9, 0x9, PT ;  /* 0x000000090900780c */ /* 0x000fe20003f85270 */
[----:B------:R-:W-:-:S02]  /*6680*/  UIADD3 UR8, UR8, 0x24000, URZ ;  /* 0x0002400008087890 */ /* 0x000fc4000fffe03f */
[----:B------:R-:W-:Y:S01]  /*6690*/  ULEA UR16, UR16, UR9, 0xe ;  /* 0x0000000910107291 */ /* 0x000fe2000f8e703f */
[----:B------:R-:W-:Y:S01]  /*66a0*/  SEL R9, R9, RZ, P4 ;  /* 0x000000ff09097207 */ /* 0x000fe20002000000 */
[----:B------:R-:W-:Y:S01]  /*66b0*/  UMOV UR26, 0x30000 ;  /* 0x00030000001a7882 */ /* 0x000fe20000000000 */
[----:B------:R-:W-:Y:S01]  /*66c0*/  UMOV UR28, 0x0 ;  /* 0x00000000001c7882 */ /* 0x000fe20000000000 */
[----:B------:R-:W-:Y:S01]  /*66d0*/  UMOV UR29, 0x10000000 ;  /* 0x10000000001d7882 */ /* 0x000fe20000000000 */
[----:B------:R-:W-:-:S03]  /*66e0*/  UMOV UR9, UR17 ;  /* 0x0000001100097c82 */ /* 0x000fc60008000000 */
[----:B------:R-:W-:Y:S01]  /*66f0*/  @P2 IMAD.U32 R23, RZ, RZ, UR4 ;  /* 0x00000004ff172e24 */ /* 0x000fe2000f8e00ff */
[----:B------:R-:W-:Y:S01]  /*6700*/  UIADD3 UR4, UP1, UR24, 0xf0, URZ ;  /* 0x000000f018047890 */ /* 0x000fe2000ff3e03f */
[----:B-1----:R-:W-:Y:S01]  /*6710*/  IMAD R13, R11, R16, R18 ;  /* 0x000000100b0d7224 */ /* 0x002fe200078e0212 */
[----:B------:R-:W-:Y:S01]  /*6720*/  UIADD3 UR24, UP2, UR24, 0x1f0, URZ ;  /* 0x000001f018187890 */ /* 0x000fe2000ff5e03f */
[----:B------:R-:W0:Y:S01]  /*6730*/  LDC R16, c[0x0][0x3c8] ;  /* 0x0000f200ff107b82 */ /* 0x000e220000000800 */
[----:B------:R-:W-:Y:S01]  /*6740*/  @P2 R2UR UR5, R23 ;  /* 0x00000000170522ca */ /* 0x000fe200000e0000 */
[----:B------:R-:W-:Y:S01]  /*6750*/  IMAD R12, R10, R17, R19 ;  /* 0x000000110a0c7224 */ /* 0x000fe200078e0213 */
[----:B------:R-:W-:-:S04]  /*6760*/  ISETP.NE.AND P2, PT, R14, R7, PT ;  /* 0x000000070e00720c */ /* 0x000fc80003f45270 */
[----:B------:R-:W-:Y:S01]  /*6770*/  PRMT R12, R13, 0x40, R12 ;  /* 0x000000400d0c7816 */ /* 0x000fe2000000000c */
[----:B------:R-:W-:-:S06]  /*6780*/  VIADD R13, R11, 0x1 ;  /* 0x000000010b0d7836 */ /* 0x000fcc0000000000 */
[----:B------:R-:W-:Y:S02]  /*6790*/  UIADD3 UR6, -UR5, URZ, URZ ;  /* 0x0000003f05067290 */ /* 0x000fe4000fffe13f */
[----:B------:R-:W-:Y:S01]  /*67a0*/  UMOV UR21, UR5 ;  /* 0x0000000500157c82 */ /* 0x000fe20008000000 */
[----:B------:R-:W-:Y:S01]  /*67b0*/  @P2 IMAD.MOV R13, RZ, RZ, R11 ;  /* 0x000000ffff0d2224 */ /* 0x000fe200078e020b */
[----:B------:R-:W-:Y:S02]  /*67c0*/  SEL R11, RZ, 0x1, P4 ;  /* 0x00000001ff0b7807 */ /* 0x000fe40002000000 */
[----:B------:R-:W-:Y:S01]  /*67d0*/  IMAD R15, R15, UR6, R20 ;  /* 0x000000060f0f7c24 */ /* 0x000fe2000f8e0214 */
[----:B------:R-:W-:Y:S01]  /*67e0*/  UIMAD.WIDE.U32 UR6, UR5, UR10, URZ ;  /* 0x0000000a050672a5 */ /* 0x000fe2000f8e003f */
[----:B------:R-:W-:Y:S02]  /*67f0*/  LOP3.LUT R8, R8, R11, RZ, 0x3c, !PT ;  /* 0x0000000b08087212 */ /* 0x000fe400078e3cff */
[----:B0-----:R-:W-:Y:S01]  /*6800*/  ISETP.NE.AND P3, PT, R13, R16, PT ;  /* 0x000000100d00720c */ /* 0x001fe20003f65270 */
[----:B------:R-:W-:Y:S01]  /*6810*/  @UP0 USHF.R.U32.HI UR21, URZ, UR11, UR7 ;  /* 0x0000000b3f150299 */ /* 0x000fe20008011607 */
[----:B------:R-:W-:Y:S01]  /*6820*/  R2UR UR19, R15 ;  /* 0x000000000f1372ca */ /* 0x000fe200000e0000 */
[----:B------:R-:W-:Y:S01]  /*6830*/  UMOV UR10, UR18 ;  /* 0x00000012000a7c82 */ /* 0x000fe20008000000 */
[----:B------:R-:W-:Y:S01]  /*6840*/  R2UR UR7, R12 ;  /* 0x000000000c0772ca */ /* 0x000fe200000e0000 */
[----:B------:R-:W-:Y:S01]  /*6850*/  UIADD3 UR6, -UR21, URZ, URZ ;  /* 0x0000003f15067290 */ /* 0x000fe2000fffe13f */
[----:B------:R-:W-:Y:S01]  /*6860*/  R2UR UR11, R4 ;  /* 0x00000000040b72ca */ /* 0x000fe200000e0000 */
[----:B------:R-:W-:Y:S01]  /*6870*/  VIADD R15, R10, 0x1 ;  /* 0x000000010a0f7836 */ /* 0x000fe20000000000 */
[----:B------:R-:W-:Y:S01]  /*6880*/  SEL R12, R14, RZ, P2 ;  /* 0x000000ff0e0c7207 */ /* 0x000fe20001000000 */
[----:B------:R-:W-:Y:S01]  /*6890*/  UIMAD UR20, UR20, UR6, UR5 ;  /* 0x00000006141472a4 */ /* 0x000fe2000f8e0205 */
[----:B------:R-:W-:Y:S01]  /*68a0*/  SEL R11, R13, RZ, P3 ;  /* 0x000000ff0d0b7207 */ /* 0x000fe20001800000 */
[----:B------:R-:W-:-:S02]  /*68b0*/  UIADD3.X UR5, URZ, UR25, URZ, UP1, !UPT ;  /* 0x000000193f057290 */ /* 0x000fc40008ffe43f */
[----:B------:R-:W-:Y:S01]  /*68c0*/  UIMAD UR20, UR20, UR15, UR23 ;  /* 0x0000000f141472a4 */ /* 0x000fe2000f8e0217 */
[----:B------:R-:W-:Y:S01]  /*68d0*/  @P3 IMAD.MOV R15, RZ, RZ, R10 ;  /* 0x000000ffff0f3224 */ /* 0x000fe200078e020a */
[----:B------:R-:W-:Y:S02]  /*68e0*/  UIMAD UR19, UR19, UR14, UR22 ;  /* 0x0000000e131372a4 */ /* 0x000fe4000f8e0216 */
[----:B------:R-:W-:Y:S01]  /*68f0*/  UPRMT UR6, UR7, 0x5410, URZ ;  /* 0x0000541007067896 */ /* 0x000fe2000800003f */
[----:B------:R-:W-:Y:S01]  /*6900*/  IMAD.MOV.U32 R10, RZ, RZ, R15 ;  /* 0x000000ffff0a7224 */ /* 0x000fe200078e000f */
[----:B------:R-:W-:-:S07]  /*6910*/  UIADD3.X UR25, URZ, UR25, URZ, UP2, !UPT ;  /* 0x000000193f197290 */ /* 0x000fce00097fe43f */
[----:B------:R0:W-:Y:S02]  /*6920*/  UTMALDG.4D.IM2COL [UR16], [UR4], UR6 ;  /* 0x00000010040073b4 */ /* 0x0001e40008058006 */
[----:B------:R0:W-:Y:S02]  /*6930*/  UTMALDG.4D.MULTICAST [UR8], [UR24], UR26, desc[UR28] ;  /* 0x00001c08180073b4 */ /* 0x0001e4000801981a */
[----:B0-----:R-:W-:Y:S05]  /*6940*/  @P5 BRA `(.L_x_155) ;  /* 0xfffffff800985947 */ /* 0x001fea000383ffff */
.L_x_151:
[----:B------:R-:W-:Y:S01]  /*6950*/  ISETP.GE.U32.AND P2, PT, R5, 0x9, PT ;  /* 0x000000090500780c */ /* 0x000fe20003f46070 */
[----:B------:R-:W-:Y:S05]  /*6960*/  WARPSYNC.ALL ;  /* 0x0000000000007948 */ /* 0x000fea0003800000 */
[----:B------:R-:W-:-:S07]  /*6970*/  ELECT P1, URZ, PT ;  /* 0x00000000003f782f */ /* 0x000fce0003820000 */
[----:B------:R-:W-:-:S05]  /*6980*/  @P2 IMAD.WIDE.U32 R6, R5, 0x38e38e39, RZ ;  /* 0x38e38e3905062825 */ /* 0x000fca00078e00ff */
[----:B-----5:R-:W-:-:S04]  /*6990*/  @P2 SHF.R.U32.HI R0, RZ, 0x1, R7 ;  /* 0x00000001ff002819 */ /* 0x020fc80000011607 */
[----:B------:R-:W-:-:S04]  /*69a0*/  @P2 LOP3.LUT R0, R0, 0x1, RZ, 0xc0, !PT ;  /* 0x0000000100002812 */ /* 0x000fc800078ec0ff */
[----:B------:R-:W-:Y:S01]  /*69b0*/  @P2 ISETP.NE.U32.AND P0, PT, R0, 0x1, PT ;  /* 0x000000010000280c */ /* 0x000fe20003f05070 */
[----:B------:R-:W-:-:S12]  /*69c0*/  @!P1 EXIT ;  /* 0x000000000000994d */ /* 0x000fd80003800000 */
[----:B------:R-:W-:Y:S01]  /*69d0*/  LOP3.LUT R3, R3, 0x2, RZ, 0xfc, !PT ;  /* 0x0000000203037812 */ /* 0x000fe200078efcff */
[----:B------:R-:W-:Y:S01]  /*69e0*/  IMAD.MOV.U32 R0, RZ, RZ, 0x1 ;  /* 0x00000001ff007424 */ /* 0x000fe200078e00ff */
[----:B------:R-:W-:Y:S02]  /*69f0*/  @P2 ISETP.NE.U32.AND.EX P0, PT, RZ, RZ, PT, P0 ;  /* 0x000000ffff00220c */ /* 0x000fe40003f05100 */
[----:B------:R-:W-:Y:S02]  /*6a00*/  ISETP.NE.AND P1, PT, R3, 0x3, PT ;  /* 0x000000030300780c */ /* 0x000fe40003f25270 */
[----:B------:R-:W-:-:S11]  /*6a10*/  @P2 SEL R0, RZ, 0x1, !P0 ;  /* 0x00000001ff002807 */ /* 0x000fd60004000000 */
[----:B------:R-:W-:Y:S05]  /*6a20*/  @!P1 BRA `(.L_x_156) ;  /* 0x0000000000049947 */ /* 0x000fea0003800000 */
[----:B------:R-:W-:Y:S01]  /*6a30*/  BPT.TRAP 0x1 ;  /* 0x000000040000795c */ /* 0x000fe20000300000 */
.L_x_156:
[----:B------:R-:W0:Y:S01]  /*6a40*/  S2R R7, SR_CgaCtaId ;  /* 0x0000000000077919 */ /* 0x000e220000008800 */
[----:B------:R-:W-:Y:S01]  /*6a50*/  IMAD.WIDE.U32 R2, R5, 0x38e38e39, RZ ;  /* 0x38e38e3905027825 */ /* 0x000fe200078e00ff */
[----:B------:R-:W-:-:S04]  /*6a60*/  MOV R4, 0x400 ;  /* 0x0000040000047802 */ /* 0x000fc80000000f00 */
[----:B------:R-:W-:-:S05]  /*6a70*/  SHF.R.U32.HI R2, RZ, 0x1, R3 ;  /* 0x00000001ff027819 */ /* 0x000fca0000011603 */
[----:B------:R-:W-:Y:S01]  /*6a80*/  IMAD R5, R2, -0x9, R5 ;  /* 0xfffffff702057824 */ /* 0x000fe200078e0205 */
[----:B0-----:R-:W-:-:S05]  /*6a90*/  LEA R4, R7, R4, 0x18 ;  /* 0x0000000407047211 */ /* 0x001fca00078ec0ff */
[----:B------:R-:W-:Y:S01]  /*6aa0*/  VIADD R2, R4, 0x36048 ;  /* 0x0003604804027836 */ /* 0x000fe20000000000 */
[----:B------:R-:W-:-:S03]  /*6ab0*/  SHF.L.U32 R4, R0, 0x1f, RZ ;  /* 0x0000001f00047819 */ /* 0x000fc600000006ff */
[----:B------:R-:W-:-:S07]  /*6ac0*/  IMAD R3, R5, 0x8, R2 ;  /* 0x0000000805037824 */ /* 0x000fce00078e0202 */
.L_x_157:
[----:B0-----:R0:W1:Y:S02]  /*6ad0*/  SYNCS.PHASECHK.TRANS64.TRYWAIT P0, [R3+URZ], R4 ;  /* 0x00000004030075a7 */ /* 0x001064000800017f */
[----:B-1----:R-:W-:Y:S05]  /*6ae0*/  @!P0 NANOSLEEP.SYNCS 0x989680 ;  /* 0x009896800000895d */ /* 0x002fea0003900000 */
[----:B------:R-:W1:Y:S02]  /*6af0*/  @!P0 SYNCS.PHASECHK.TRANS64 P0, [R3+URZ], R4 ;  /* 0x00000004030085a7 */ /* 0x000e64000800007f */
[----:B-1----:R-:W-:Y:S05]  /*6b00*/  @!P0 BRA `(.L_x_157) ;  /* 0xfffffffc00f08947 */ /* 0x002fea000383ffff */
[----:B------:R-:W-:-:S05]  /*6b10*/  VIADD R5, R5, 0x1 ;  /* 0x0000000105057836 */ /* 0x000fca0000000000 */
[----:B------:R-:W-:-:S04]  /*6b20*/  ISETP.NE.AND P0, PT, R5, 0x9, PT ;  /* 0x000000090500780c */ /* 0x000fc80003f05270 */
[----:B0-----:R-:W-:Y:S02]  /*6b30*/  SEL R3, RZ, 0x1, P0 ;  /* 0x00000001ff037807 */ /* 0x001fe40000000000 */
[----:B------:R-:W-:Y:S02]  /*6b40*/  SEL R5, R5, RZ, P0 ;  /* 0x000000ff05057207 */ /* 0x000fe40000000000 */
[----:B------:R-:W-:-:S03]  /*6b50*/  LOP3.LUT R7, R0, R3, RZ, 0x3c, !PT ;  /* 0x0000000300077212 */ /* 0x000fc600078e3cff */
[----:B------:R-:W-:Y:S01]  /*6b60*/  IMAD R0, R5, 0x8, R2 ;  /* 0x0000000805007824 */ /* 0x000fe200078e0202 */
[----:B------:R-:W-:-:S07]  /*6b70*/  SHF.L.U32 R3, R7, 0x1f, RZ ;  /* 0x0000001f07037819 */ /* 0x000fce00000006ff */
.L_x_158:
        /* <DEDUP_REMOVED lines=11> */
.L_x_159:
        /* <DEDUP_REMOVED lines=11> */
.L_x_160:
        /* <DEDUP_REMOVED lines=11> */
.L_x_161:
        /* <DEDUP_REMOVED lines=11> */
.L_x_162:
        /* <DEDUP_REMOVED lines=11> */
.L_x_163:
        /* <DEDUP_REMOVED lines=11> */
.L_x_164:
        /* <DEDUP_REMOVED lines=11> */
.L_x_165:
[----:B0-----:R0:W1:Y:S02]  /*7050*/  SYNCS.PHASECHK.TRANS64.TRYWAIT P0, [R5+URZ], R0 ;  /* 0x00000000050075a7 */ /* 0x001064000800017f */
[----:B-1----:R-:W-:Y:S05]  /*7060*/  @!P0 NANOSLEEP.SYNCS 0x989680 ;  /* 0x009896800000895d */ /* 0x002fea0003900000 */
[----:B------:R-:W1:Y:S02]  /*7070*/  @!P0 SYNCS.PHASECHK.TRANS64 P0, [R5+URZ], R0 ;  /* 0x00000000050085a7 */ /* 0x000e64000800007f */
[----:B-1----:R-:W-:Y:S05]  /*7080*/  @P0 EXIT ;  /* 0x000000000000094d */ /* 0x002fea0003800000 */
[----:B------:R-:W-:Y:S05]  /*7090*/  BRA `(.L_x_165) ;  /* 0xfffffffc00ec7947 */ /* 0x000fea000383ffff */
.L_x_166:
[----:B------:R-:W-:-:S00]  /*70a0*/  BRA `(.L_x_166) ;  /* 0xfffffffc00fc7947 */ /* 0x000fc0000383ffff */
[----:B------:R-:W-:-:S00]  /*70b0*/  NOP ;  /* 0x0000000000007918 */ /* 0x000fc00000000000 */
        /* <DEDUP_REMOVED lines=12> */
.L_x_167:


//--------------------- .nv.shared._ZN7cutlass13device_kernelINS_4conv6kernel13ConvUniversalINS1_16ConvProblemShapeILNS1_8OperatorE0ELi2EEENS1_10collective14CollectiveConvINS1_46MainloopSm90TmaGmmaWarpSpecializedImplicitGemmILS5_0ELi9ELi2EN4cute5tupleIJNSA_1CILi2EEENSC_ILi1EEESE_EEENS1_36KernelImplicitTmaWarpSpecializedSm90ELi1EEENSB_IJNSC_ILi128EEENSC_ILi64EEENSB_IJNSC_ILi32EEEEEEEEENS_10tfloat32_tESN_NSA_8TiledMMAINSA_8MMA_AtomIJNSA_4SM904GMMA29MMA_64x64x8_F32TF32TF32_SS_TNILNSR_7ScaleInE1ELST_1EEEEEENSA_6LayoutINSB_IJSE_SE_SE_EEENSB_IJNSC_ILi0EEESY_SY_EEEEENSB_IJNSA_10UnderscoreES11_S11_EEEEENS7_6detail26Sm90ImplicitGemmTileTraitsINSA_20SM90_TMA_LOAD_IM2COLENSA_14ComposedLayoutINSA_7SwizzleILi3ELi4ELi3EEENSA_18smem_ptr_flag_bitsILi32EEENSW_INSB_IJNSB_IJNSC_ILi8EEENSC_ILi16EEEEEENSB_IJSK_SE_EEENSB_IJSE_NSC_ILi9EEEEEEEEENSB_IJNSB_IJSK_NSC_ILi256EEEEEENSB_IJSE_SY_EEENSB_IJSY_NSC_ILi4096EEEEEEEEEEEEEvEENS15_INSA_23SM90_TMA_LOAD_MULTICASTENS17_IS19_S1B_NSW_INSB_IJNSB_IJS1C_S1C_EEES1F_S1H_EEENSB_IJS1K_S1L_NSB_IJSY_NSC_ILi2048EEEEEEEEEEEEEvEEEENS_8epilogue10collective6detail29Sm90TmaWarpSpecializedAdapterINS23_15DefaultEpilogueISN_NSB_IJNSB_IJlllEEESE_SY_EEES28_NS22_6thread17LinearCombinationISN_Li1EffLNS29_9ScaleType4KindE0ELNS_15FloatRoundStyleE2ESN_EENS_4gemm15EpilogueDefaultEEEEEvvEEEEvNT_6ParamsE --------------------------
	.section	.nv.shared._ZN7cutlass13device_kernelINS_4conv6kernel13ConvUniversalINS1_16ConvProblemShapeILNS1_8OperatorE0ELi2EEENS1_10collective14CollectiveConvINS1_46MainloopSm90TmaGmmaWarpSpecializedImplicitGemmILS5_0ELi9ELi2EN4cute5tupleIJNSA_1CILi2EEENSC_ILi1EEESE_EEENS1_36KernelImplicitTmaWarpSpecializedSm90ELi1EEENSB_IJNSC_ILi128EEENSC_ILi64EEENSB_IJNSC_ILi32EEEEEEEEENS_10tfloat32_tESN_NSA_8TiledMMAINSA_8MMA_AtomIJNSA_4SM904GMMA29MMA_64x64x8_F32TF32TF32_SS_TNILNSR_7ScaleInE1ELST_1EEEEEENSA_6LayoutINSB_IJSE_SE_SE_EEENSB_IJNSC_ILi0EEESY_SY_EEEEENSB_IJNSA_10UnderscoreES11_S11_EEEEENS7_6detail26Sm90ImplicitGemmTileTraitsINSA_20SM90_TMA_LOAD_IM2COLENSA_14ComposedLayoutINSA_7SwizzleILi3ELi4ELi3EEENSA_18smem_ptr_flag_bitsILi32EEENSW_INSB_IJNSB_IJNSC_ILi8EEENSC_ILi16EEEEEENSB_IJSK_SE_EEENSB_IJSE_NSC_ILi9EEEEEEEEENSB_IJNSB_IJSK_NSC_ILi256EEEEEENSB_IJSE_SY_EEENSB_IJSY_NSC_ILi4096EEEEEEEEEEEEEvEENS15_INSA_23SM90_TMA_LOAD_MULTICASTENS17_IS19_S1B_NSW_INSB_IJNSB_IJS1C_S1C_EEES1F_S1H_EEENSB_IJS1K_S1L_NSB_IJSY_NSC_ILi2048EEEEEEEEEEEEEvEEEENS_8epilogue10collective6detail29Sm90TmaWarpSpecializedAdapterINS23_15DefaultEpilogueISN_NSB_IJNSB_IJlllEEESE_SY_EEES28_NS22_6thread17LinearCombinationISN_Li1EffLNS29_9ScaleType4KindE0ELNS_15FloatRoundStyleE2ESN_EENS_4gemm15EpilogueDefaultEEEEEvvEEEEvNT_6ParamsE,"aw",@nobits
	.sectionflags	@""
	.align	16
	.zero		1024


//--------------------- .nv.shared.reserved.0     --------------------------
	.section	.nv.shared.reserved.0,"aw",@nobits
	.weak		__nv_reservedSMEM_offset_0_alias
	.size		__nv_reservedSMEM_offset_0_alias, 0, 0
	.other		__nv_reservedSMEM_offset_0_alias,@"STO_CUDA_RESERVED_SHARED STV_DEFAULT"
__nv_reservedSMEM_offset_0_alias:
	.zero		0


//--------------------- .nv.global                --------------------------
	.section	.nv.global,"aw",@nobits
.nv.global:
	.type		_ZN39_INTERNAL_5471690a_4_k_cu_48182c16_27594cute1_E,@object
	.size		_ZN39_INTERNAL_5471690a_4_k_cu_48182c16_27594cute1_E,(_ZN39_INTERNAL_5471690a_4_k_cu_48182c16_27594cuda3std3__45__cpo6cbeginE - _ZN39_INTERNAL_5471690a_4_k_cu_48182c16_27594cute1_E)
_ZN39_INTERNAL_5471690a_4_k_cu_48182c16_27594cute1_E:
	.zero		1
	.type		_ZN39_INTERNAL_5471690a_4_k_cu_48182c16_27594cuda3std3__45__cpo6cbeginE,@object
	.size		_ZN39_INTERNAL_5471690a_4_k_cu_48182c16_27594cuda3std3__45__cpo6cbeginE,(_ZN39_INTERNAL_5471690a_4_k_cu_48182c16_27594cuda3std3__48in_placeE - _ZN39_INTERNAL_5471690a_4_k_cu_48182c16_27594cuda3std3__45__cpo6cbeginE)
_ZN39_INTERNAL_5471690a_4_k_cu_48182c16_27594cuda3std3__45__cpo6cbeginE:
	.zero		1
	.type		_ZN39_INTERNAL_5471690a_4_k_cu_48182c16_27594cuda3std3__48in_placeE,@object
	.size		_ZN39_INTERNAL_5471690a_4_k_cu_48182c16_27594cuda3std3__48in_placeE,(_ZN39_INTERNAL_5471690a_4_k_cu_48182c16_27594cuda3std6ranges3__45__cpo9iter_moveE - _ZN39_INTERNAL_5471690a_4_k_cu_48182c16_27594cuda3std3__48in_placeE)
_ZN39_INTERNAL_5471690a_4_k_cu_48182c16_27594cuda3std3__48in_placeE:
	.zero		1
	.type		_ZN39_INTERNAL_5471690a_4_k_cu_48182c16_27594cuda3std6ranges3__45__cpo9iter_moveE,@object
	.size		_ZN39_INTERNAL_5471690a_4_k_cu_48182c16_27594cuda3std6ranges3__45__cpo9iter_moveE,(_ZN39_INTERNAL_5471690a_4_k_cu_48182c16_27594cuda3std3__45__cpo5beginE - _ZN39_INTERNAL_5471690a_4_k_cu_48182c16_27594cuda3std6ranges3__45__cpo9iter_moveE)
_ZN39_INTERNAL_5471690a_4_k_cu_48182c16_27594cuda3std6ranges3__45__cpo9iter_moveE:
	.zero		1
	.type		_ZN39_INTERNAL_5471690a_4_k_cu_48182c16_27594cuda3std3__45__cpo5beginE,@object
	.size		_ZN39_INTERNAL_5471690a_4_k_cu_48182c16_27594cuda3std3__45__cpo5beginE,(_ZN39_INTERNAL_5471690a_4_k_cu_48182c16_27594cuda3std3__441_GLOBAL__N__5471690a_4_k_cu_48182c16_27596ignoreE - _ZN39_INTERNAL_5471690a_4_k_cu_48182c16_27594cuda3std3__45__cpo5beginE)
_ZN39_INTERNAL_5471690a_4_k_cu_48182c16_27594cuda3std3__45__cpo5beginE:
	.zero		1
	.type		_ZN39_INTERNAL_5471690a_4_k_cu_48182c16_27594cuda3std3__441_GLOBAL__N__5471690a_4_k_cu_48182c16_27596ignoreE,@object
	.size		_ZN39_INTERNAL_5471690a_4_k_cu_48182c16_27594cuda3std3__441_GLOBAL__N__5471690a_4_k_cu_48182c16_27596ignoreE,(_ZN39_INTERNAL_5471690a_4_k_cu_48182c16_27594cute7productE - _ZN39_INTERNAL_5471690a_4_k_cu_48182c16_27594cuda3std3__441_GLOBAL__N__5471690a_4_k_cu_48182c16_27596ignoreE)
_ZN39_INTERNAL_5471690a_4_k_cu_48182c16_27594cuda3std3__441_GLOBAL__N__5471690a_4_k_cu_48182c16_27596ignoreE:
	.zero		1
	.type		_ZN39_INTERNAL_5471690a_4_k_cu_48182c16_27594cute7productE,@object
	.size		_ZN39_INTERNAL_5471690a_4_k_cu_48182c16_27594cute7productE,(_ZN39_INTERNAL_5471690a_4_k_cu_48182c16_27594cuda3std3__45__cpo3endE - _ZN39_INTERNAL_5471690a_4_k_cu_48182c16_27594cute7productE)
_ZN39_INTERNAL_5471690a_4_k_cu_48182c16_27594cute7productE:
	.zero		1
	.type		_ZN39_INTERNAL_5471690a_4_k_cu_48182c16_27594cuda3std3__45__cpo3endE,@object
	.size		_ZN39_INTERNAL_5471690a_4_k_cu_48182c16_27594cuda3std3__45__cpo3endE,(_ZN39_INTERNAL_5471690a_4_k_cu_48182c16_27594cuda3std3__419piecewise_constructE - _ZN39_INTERNAL_5471690a_4_k_cu_48182c16_27594cuda3std3__45__cpo3endE)
_ZN39_INTERNAL_5471690a_4_k_cu_48182c16_27594cuda3std3__45__cpo3endE:
	.zero		1
	.type		_ZN39_INTERNAL_5471690a_4_k_cu_48182c16_27594cuda3std3__419piecewise_constructE,@object
	.size		_ZN39_INTERNAL_5471690a_4_k_cu_48182c16_27594cuda3std3__419piecewise_constructE,(_ZN39_INTERNAL_5471690a_4_k_cu_48182c16_27594cuda3std3__45__cpo4cendE - _ZN39_INTERNAL_5471690a_4_k_cu_48182c16_27594cuda3std3__419piecewise_constructE)
_ZN39_INTERNAL_5471690a_4_k_cu_48182c16_27594cuda3std3__419piecewise_constructE:
	.zero		1
	.type		_ZN39_INTERNAL_5471690a_4_k_cu_48182c16_27594cuda3std3__45__cpo4cendE,@object
	.size		_ZN39_INTERNAL_5471690a_4_k_cu_48182c16_27594cuda3std3__45__cpo4cendE,(_ZN39_INTERNAL_5471690a_4_k_cu_48182c16_27594cuda3std6ranges3__45__cpo4swapE - _ZN39_INTERNAL_5471690a_4_k_cu_48182c16_27594cuda3std3__45__cpo4cendE)
_ZN39_INTERNAL_5471690a_4_k_cu_48182c16_27594cuda3std3__45__cpo4cendE:
	.zero		1
	.type		_ZN39_INTERNAL_5471690a_4_k_cu_48182c16_27594cuda3std6ranges3__45__cpo4swapE,@object
	.size		_ZN39_INTERNAL_5471690a_4_k_cu_48182c16_27594cuda3std6ranges3__45__cpo4swapE,(.L_7 - _ZN39_INTERNAL_5471690a_4_k_cu_48182c16_27594cuda3std6ranges3__45__cpo4swapE)
_ZN39_INTERNAL_5471690a_4_k_cu_48182c16_27594cuda3std6ranges3__45__cpo4swapE:
	.zero		1
.L_7:


//--------------------- .nv.constant0._ZN7cutlass13device_kernelINS_4conv6kernel13ConvUniversalINS1_16ConvProblemShapeILNS1_8OperatorE0ELi2EEENS1_10collective14CollectiveConvINS1_46MainloopSm90TmaGmmaWarpSpecializedImplicitGemmILS5_0ELi9ELi2EN4cute5tupleIJNSA_1CILi2EEENSC_ILi1EEESE_EEENS1_36KernelImplicitTmaWarpSpecializedSm90ELi1EEENSB_IJNSC_ILi128EEENSC_ILi64EEENSB_IJNSC_ILi32EEEEEEEEENS_10tfloat32_tESN_NSA_8TiledMMAINSA_8MMA_AtomIJNSA_4SM904GMMA29MMA_64x64x8_F32TF32TF32_SS_TNILNSR_7ScaleInE1ELST_1EEEEEENSA_6LayoutINSB_IJSE_SE_SE_EEENSB_IJNSC_ILi0EEESY_SY_EEEEENSB_IJNSA_10UnderscoreES11_S11_EEEEENS7_6detail26Sm90ImplicitGemmTileTraitsINSA_20SM90_TMA_LOAD_IM2COLENSA_14ComposedLayoutINSA_7SwizzleILi3ELi4ELi3EEENSA_18smem_ptr_flag_bitsILi32EEENSW_INSB_IJNSB_IJNSC_ILi8EEENSC_ILi16EEEEEENSB_IJSK_SE_EEENSB_IJSE_NSC_ILi9EEEEEEEEENSB_IJNSB_IJSK_NSC_ILi256EEEEEENSB_IJSE_SY_EEENSB_IJSY_NSC_ILi4096EEEEEEEEEEEEEvEENS15_INSA_23SM90_TMA_LOAD_MULTICASTENS17_IS19_S1B_NSW_INSB_IJNSB_IJS1C_S1C_EEES1F_S1H_EEENSB_IJS1K_S1L_NSB_IJSY_NSC_ILi2048EEEEEEEEEEEEEvEEEENS_8epilogue10collective6detail29Sm90TmaWarpSpecializedAdapterINS23_15DefaultEpilogueISN_NSB_IJNSB_IJlllEEESE_SY_EEES28_NS22_6thread17LinearCombinationISN_Li1EffLNS29_9ScaleType4KindE0ELNS_15FloatRoundStyleE2ESN_EENS_4gemm15EpilogueDefaultEEEEEvvEEEEvNT_6ParamsE --------------------------
	.section	.nv.constant0._ZN7cutlass13device_kernelINS_4conv6kernel13ConvUniversalINS1_16ConvProblemShapeILNS1_8OperatorE0ELi2EEENS1_10collective14CollectiveConvINS1_46MainloopSm90TmaGmmaWarpSpecializedImplicitGemmILS5_0ELi9ELi2EN4cute5tupleIJNSA_1CILi2EEENSC_ILi1EEESE_EEENS1_36KernelImplicitTmaWarpSpecializedSm90ELi1EEENSB_IJNSC_ILi128EEENSC_ILi64EEENSB_IJNSC_ILi32EEEEEEEEENS_10tfloat32_tESN_NSA_8TiledMMAINSA_8MMA_AtomIJNSA_4SM904GMMA29MMA_64x64x8_F32TF32TF32_SS_TNILNSR_7ScaleInE1ELST_1EEEEEENSA_6LayoutINSB_IJSE_SE_SE_EEENSB_IJNSC_ILi0EEESY_SY_EEEEENSB_IJNSA_10UnderscoreES11_S11_EEEEENS7_6detail26Sm90ImplicitGemmTileTraitsINSA_20SM90_TMA_LOAD_IM2COLENSA_14ComposedLayoutINSA_7SwizzleILi3ELi4ELi3EEENSA_18smem_ptr_flag_bitsILi32EEENSW_INSB_IJNSB_IJNSC_ILi8EEENSC_ILi16EEEEEENSB_IJSK_SE_EEENSB_IJSE_NSC_ILi9EEEEEEEEENSB_IJNSB_IJSK_NSC_ILi256EEEEEENSB_IJSE_SY_EEENSB_IJSY_NSC_ILi4096EEEEEEEEEEEEEvEENS15_INSA_23SM90_TMA_LOAD_MULTICASTENS17_IS19_S1B_NSW_INSB_IJNSB_IJS1C_S1C_EEES1F_S1H_EEENSB_IJS1K_S1L_NSB_IJSY_NSC_ILi2048EEEEEEEEEEEEEvEEEENS_8epilogue10collective6detail29Sm90TmaWarpSpecializedAdapterINS23_15DefaultEpilogueISN_NSB_IJNSB_IJlllEEESE_SY_EEES28_NS22_6thread17LinearCombinationISN_Li1EffLNS29_9ScaleType4KindE0ELNS_15FloatRoundStyleE2ESN_EENS_4gemm15EpilogueDefaultEEEEEvvEEEEvNT_6ParamsE,"a",@progbits
	.sectionflags	@""
	.align	4
.nv.constant0._ZN7cutlass13device_kernelINS_4conv6kernel13ConvUniversalINS1_16ConvProblemShapeILNS1_8OperatorE0ELi2EEENS1_10collective14CollectiveConvINS1_46MainloopSm90TmaGmmaWarpSpecializedImplicitGemmILS5_0ELi9ELi2EN4cute5tupleIJNSA_1CILi2EEENSC_ILi1EEESE_EEENS1_36KernelImplicitTmaWarpSpecializedSm90ELi1EEENSB_IJNSC_ILi128EEENSC_ILi64EEENSB_IJNSC_ILi32EEEEEEEEENS_10tfloat32_tESN_NSA_8TiledMMAINSA_8MMA_AtomIJNSA_4SM904GMMA29MMA_64x64x8_F32TF32TF32_SS_TNILNSR_7ScaleInE1ELST_1EEEEEENSA_6LayoutINSB_IJSE_SE_SE_EEENSB_IJNSC_ILi0EEESY_SY_EEEEENSB_IJNSA_10UnderscoreES11_S11_EEEEENS7_6detail26Sm90ImplicitGemmTileTraitsINSA_20SM90_TMA_LOAD_IM2COLENSA_14ComposedLayoutINSA_7SwizzleILi3ELi4ELi3EEENSA_18smem_ptr_flag_bitsILi32EEENSW_INSB_IJNSB_IJNSC_ILi8EEENSC_ILi16EEEEEENSB_IJSK_SE_EEENSB_IJSE_NSC_ILi9EEEEEEEEENSB_IJNSB_IJSK_NSC_ILi256EEEEEENSB_IJSE_SY_EEENSB_IJSY_NSC_ILi4096EEEEEEEEEEEEEvEENS15_INSA_23SM90_TMA_LOAD_MULTICASTENS17_IS19_S1B_NSW_INSB_IJNSB_IJS1C_S1C_EEES1F_S1H_EEENSB_IJS1K_S1L_NSB_IJSY_NSC_ILi2048EEEEEEEEEEEEEvEEEENS_8epilogue10collective6detail29Sm90TmaWarpSpecializedAdapterINS23_15DefaultEpilogueISN_NSB_IJNSB_IJlllEEESE_SY_EEES28_NS22_6thread17LinearCombinationISN_Li1EffLNS29_9ScaleType4KindE0ELNS_15FloatRoundStyleE2ESN_EENS_4gemm15EpilogueDefaultEEEEEvvEEEEvNT_6ParamsE:
	.zero		1536


//--------------------- SYMBOLS --------------------------

	.type		.nv.reservedSmem.offset0,@object
	.size		.nv.reservedSmem.offset0,0x4
